def matmul_kernel(
    a_ptr,
    b_ptr,
    c_ptr,
    M,
    N,
    K,
    stride_am,
    stride_ak,
    stride_bk,
    stride_bn,
    stride_cm,
    stride_cn,
    BLOCK_M: tl.constexpr,
    BLOCK_N: tl.constexpr,
    BLOCK_K: tl.constexpr,
    GROUP_M: tl.constexpr,
):
    pid = tl.program_id(axis=0)
    num_pid_m = tl.cdiv(M, BLOCK_M)
    num_pid_n = tl.cdiv(N, BLOCK_N)
    num_pid_in_group = GROUP_M * num_pid_n
    group_id = pid // num_pid_in_group
    first_pid_m = group_id * GROUP_M
    group_size_m = min(num_pid_m - first_pid_m, GROUP_M)
    pid_m = first_pid_m + ((pid % num_pid_in_group) % group_size_m)
    pid_n = (pid % num_pid_in_group) // group_size_m

    offs_am = (pid_m * BLOCK_M + tl.arange(0, BLOCK_M)) % M
    offs_bn = (pid_n * BLOCK_N + tl.arange(0, BLOCK_N)) % N
    offs_k = tl.arange(0, BLOCK_K)
    a_ptrs = a_ptr + offs_am[:, None] * stride_am + offs_k[None, :] * stride_ak
    b_ptrs = b_ptr + offs_k[:, None] * stride_bk + offs_bn[None, :] * stride_bn

    acc = tl.zeros((BLOCK_M, BLOCK_N), dtype=tl.float32)
    for kk in range(0, tl.cdiv(K, BLOCK_K)):
        a = tl.load(a_ptrs, mask=offs_k[None, :] < K - kk * BLOCK_K, other=0.0)
        b = tl.load(b_ptrs, mask=offs_k[:, None] < K - kk * BLOCK_K, other=0.0)
        acc = tl.dot(a, b, acc)
        a_ptrs += BLOCK_K * stride_ak
        b_ptrs += BLOCK_K * stride_bk

    c = acc.to(c_ptr.dtype.element_ty)
    offs_cm = pid_m * BLOCK_M + tl.arange(0, BLOCK_M)
    offs_cn = pid_n * BLOCK_N + tl.arange(0, BLOCK_N)
    c_ptrs = c_ptr + offs_cm[:, None] * stride_cm + offs_cn[None, :] * stride_cn
    mask = (offs_cm[:, None] < M) & (offs_cn[None, :] < N)
    tl.store(c_ptrs, c, mask=mask)

# config = {"BLOCK_K": 128, "BLOCK_M": 32, "BLOCK_N": 64, "GROUP_M": 8, "arch": "sm_90", "dtype": "bf16", "num_ctas": 1, "num_stages": 2, "num_warps": 4}
# arch = sm_90


// ===== COMPILED SASS (sm_90a) =====

	.target	sm_90a

	.elftype	@"ET_EXEC"


//--------------------- .note.nv.tkinfo           --------------------------
	.section	.note.nv.tkinfo,"",@"SHT_NOTE"
	.sectionflags	@"SHF_NOTE_NV_TKINFO"
	.tkinfo
        /*0018*/ 	.word	0x00000002
        /*0030*/ 	.string	""
        /*0030*/ 	.string	"ptxas"
        /*0030*/ 	.string	"Cuda compilation tools, release 13.0, V13.0.88"
        /*0030*/ 	.string	"Build cuda_13.0.r13.0/compiler.36424714_0"
        /*0030*/ 	.string	"-v  -suppress-debug-info  -lineinfo  -arch sm_90a "



//--------------------- .note.nv.cuinfo           --------------------------
	.section	.note.nv.cuinfo,"",@"SHT_NOTE"
	.sectionflags	@"SHF_NOTE_NV_CUINFO"
        /*0018*/ 	.short	0x0002
        /*001a*/ 	.short	0x005a
        /*001c*/ 	.short	0x0082
	.zero		2


//--------------------- .nv.info                  --------------------------
	.section	.nv.info,"",@"SHT_CUDA_INFO"
	.align	4


	//----- nvinfo : EIATTR_REGCOUNT
	.align		4
        /*0000*/ 	.byte	0x04, 0x2f
        /*0002*/ 	.short	(.L_1 - .L_0)
	.align		4
.L_0:
        /*0004*/ 	.word	index@(matmul_kernel)
        /*0008*/ 	.word	0x000000ff


	//----- nvinfo : EIATTR_FRAME_SIZE
	.align		4
.L_1:
        /*000c*/ 	.byte	0x04, 0x11
        /*000e*/ 	.short	(.L_3 - .L_2)
	.align		4
.L_2:
        /*0010*/ 	.word	index@(matmul_kernel)
        /*0014*/ 	.word	0x00000010


	//----- nvinfo : EIATTR_MIN_STACK_SIZE
	.align		4
.L_3:
        /*0018*/ 	.byte	0x04, 0x12
        /*001a*/ 	.short	(.L_5 - .L_4)
	.align		4
.L_4:
        /*001c*/ 	.word	index@(matmul_kernel)
        /*0020*/ 	.word	0x00000010
.L_5:


//--------------------- .nv.compat                --------------------------
	.section	.nv.compat,"",@"SHT_CUDA_COMPAT_INFO"
	.align	4
        /*0000*/ 	.byte	0x02, 0x09, 0x01, 0x00, 0x02, 0x02, 0x01, 0x00, 0x02, 0x05, 0x05, 0x00, 0x03, 0x07, 0x01, 0x01
        /*0010*/ 	.byte	0x02, 0x03, 0x00, 0x00, 0x02, 0x06, 0x01, 0x00, 0x04, 0x0b, 0x08, 0x00, 0x00, 0x00, 0x00, 0x00
        /*0020*/ 	.byte	0x00, 0x00, 0x00, 0x00


//--------------------- .nv.info.matmul_kernel    --------------------------
	.section	.nv.info.matmul_kernel,"",@"SHT_CUDA_INFO"
	.sectionflags	@""
	.align	4


	//----- nvinfo : EIATTR_CUDA_API_VERSION
	.align		4
        /*0000*/ 	.byte	0x04, 0x37
        /*0002*/ 	.short	(.L_7 - .L_6)
.L_6:
        /*0004*/ 	.word	0x00000082


	//----- nvinfo : EIATTR_KPARAM_INFO
	.align		4
.L_7:
        /*0008*/ 	.byte	0x04, 0x17
        /*000a*/ 	.short	(.L_9 - .L_8)
.L_8:
        /*000c*/ 	.word	0x00000000
        /*0010*/ 	.short	0x000d
        /*0012*/ 	.short	0x0048
        /*0014*/ 	.byte	0x00, 0xf4, 0x21, 0x00


	//----- nvinfo : EIATTR_KPARAM_INFO
	.align		4
.L_9:
        /*0018*/ 	.byte	0x04, 0x17
        /*001a*/ 	.short	(.L_11 - .L_10)
.L_10:
        /*001c*/ 	.word	0x00000000
        /*0020*/ 	.short	0x000c
        /*0022*/ 	.short	0x0040
        /*0024*/ 	.byte	0x00, 0xf4, 0x21, 0x00


	//----- nvinfo : EIATTR_KPARAM_INFO
	.align		4
.L_11:
        /*0028*/ 	.byte	0x04, 0x17
        /*002a*/ 	.short	(.L_13 - .L_12)
.L_12:
        /*002c*/ 	.word	0x00000000
        /*0030*/ 	.short	0x000b
        /*0032*/ 	.short	0x0038
        /*0034*/ 	.byte	0x00, 0xf0, 0x11, 0x00


	//----- nvinfo : EIATTR_KPARAM_INFO
	.align		4
.L_13:
        /*0038*/ 	.byte	0x04, 0x17
        /*003a*/ 	.short	(.L_15 - .L_14)
.L_14:
        /*003c*/ 	.word	0x00000000
        /*0040*/ 	.short	0x000a
        /*0042*/ 	.short	0x0034
        /*0044*/ 	.byte	0x00, 0xf0, 0x11, 0x00


	//----- nvinfo : EIATTR_KPARAM_INFO
	.align		4
.L_15:
        /*0048*/ 	.byte	0x04, 0x17
        /*004a*/ 	.short	(.L_17 - .L_16)
.L_16:
        /*004c*/ 	.word	0x00000000
        /*0050*/ 	.short	0x0009
        /*0052*/ 	.short	0x0030
        /*0054*/ 	.byte	0x00, 0xf0, 0x11, 0x00


	//----- nvinfo : EIATTR_KPARAM_INFO
	.align		4
.L_17:
        /*0058*/ 	.byte	0x04, 0x17
        /*005a*/ 	.short	(.L_19 - .L_18)
.L_18:
        /*005c*/ 	.word	0x00000000
        /*0060*/ 	.short	0x0008
        /*0062*/ 	.short	0x002c
        /*0064*/ 	.byte	0x00, 0xf0, 0x11, 0x00


	//----- nvinfo : EIATTR_KPARAM_INFO
	.align		4
.L_19:
        /*0068*/ 	.byte	0x04, 0x17
        /*006a*/ 	.short	(.L_21 - .L_20)
.L_20:
        /*006c*/ 	.word	0x00000000
        /*0070*/ 	.short	0x0007
        /*0072*/ 	.short	0x0028
        /*0074*/ 	.byte	0x00, 0xf0, 0x11, 0x00


	//----- nvinfo : EIATTR_KPARAM_INFO
	.align		4
.L_21:
        /*0078*/ 	.byte	0x04, 0x17
        /*007a*/ 	.short	(.L_23 - .L_22)
.L_22:
        /*007c*/ 	.word	0x00000000
        /*0080*/ 	.short	0x0006
        /*0082*/ 	.short	0x0024
        /*0084*/ 	.byte	0x00, 0xf0, 0x11, 0x00


	//----- nvinfo : EIATTR_KPARAM_INFO
	.align		4
.L_23:
        /*0088*/ 	.byte	0x04, 0x17
        /*008a*/ 	.short	(.L_25 - .L_24)
.L_24:
        /*008c*/ 	.word	0x00000000
        /*0090*/ 	.short	0x0005
        /*0092*/ 	.short	0x0020
        /*0094*/ 	.byte	0x00, 0xf0, 0x11, 0x00


	//----- nvinfo : EIATTR_KPARAM_INFO
	.align		4
.L_25:
        /*0098*/ 	.byte	0x04, 0x17
        /*009a*/ 	.short	(.L_27 - .L_26)
.L_26:
        /*009c*/ 	.word	0x00000000
        /*00a0*/ 	.short	0x0004
        /*00a2*/ 	.short	0x001c
        /*00a4*/ 	.byte	0x00, 0xf0, 0x11, 0x00


	//----- nvinfo : EIATTR_KPARAM_INFO
	.align		4
.L_27:
        /*00a8*/ 	.byte	0x04, 0x17
        /*00aa*/ 	.short	(.L_29 - .L_28)
.L_28:
        /*00ac*/ 	.word	0x00000000
        /*00b0*/ 	.short	0x0003
        /*00b2*/ 	.short	0x0018
        /*00b4*/ 	.byte	0x00, 0xf0, 0x11, 0x00


	//----- nvinfo : EIATTR_KPARAM_INFO
	.align		4
.L_29:
        /*00b8*/ 	.byte	0x04, 0x17
        /*00ba*/ 	.short	(.L_31 - .L_30)
.L_30:
        /*00bc*/ 	.word	0x00000000
        /*00c0*/ 	.short	0x0002
        /*00c2*/ 	.short	0x0010
        /*00c4*/ 	.byte	0x00, 0xf4, 0x21, 0x00


	//----- nvinfo : EIATTR_KPARAM_INFO
	.align		4
.L_31:
        /*00c8*/ 	.byte	0x04, 0x17
        /*00ca*/ 	.short	(.L_33 - .L_32)
.L_32:
        /*00cc*/ 	.word	0x00000000
        /*00d0*/ 	.short	0x0001
        /*00d2*/ 	.short	0x0008
        /*00d4*/ 	.byte	0x00, 0xf4, 0x21, 0x00


	//----- nvinfo : EIATTR_KPARAM_INFO
	.align		4
.L_33:
        /*00d8*/ 	.byte	0x04, 0x17
        /*00da*/ 	.short	(.L_35 - .L_34)
.L_34:
        /*00dc*/ 	.word	0x00000000
        /*00e0*/ 	.short	0x0000
        /*00e2*/ 	.short	0x0000
        /*00e4*/ 	.byte	0x00, 0xf4, 0x21, 0x00


	//----- nvinfo : EIATTR_SPARSE_MMA_MASK
	.align		4
.L_35:
        /*00e8*/ 	.byte	0x03, 0x50
        /*00ea*/ 	.short	0x0000


	//----- nvinfo : EIATTR_MAXREG_COUNT
	.align		4
        /*00ec*/ 	.byte	0x03, 0x1b
        /*00ee*/ 	.short	0x00ff


	//----- nvinfo : EIATTR_NUM_BARRIERS
	.align		4
        /*00f0*/ 	.byte	0x02, 0x4c
        /*00f2*/ 	.byte	0x01
	.zero		1


	//----- nvinfo : EIATTR_ANNOTATIONS
	.align		4
        /*00f4*/ 	.byte	0x04, 0x55
        /*00f6*/ 	.short	(.L_37 - .L_36)


	//   ....[0]....
.L_36:
        /*00f8*/ 	.word	0x00000001
        /*00fc*/ 	.byte	0x70, 0x06, 0x00, 0x00, 0x01, 0x00, 0x00, 0x00, 0xa0, 0x06, 0x00, 0x00, 0x01, 0x00, 0x00, 0x00
        /*010c*/ 	.byte	0xb0, 0x06, 0x00, 0x00, 0x01, 0x00, 0x00, 0x00, 0xb0, 0x40, 0x00, 0x00, 0x01, 0x00, 0x00, 0x00
        /*011c*/ 	.byte	0x20, 0x49, 0x00, 0x00, 0x01, 0x00, 0x00, 0x00, 0x60, 0x49, 0x00, 0x00, 0x01, 0x00, 0x00, 0x00
        /*012c*/ 	.byte	0x90, 0x88, 0x00, 0x00, 0x01, 0x00, 0x00, 0x00, 0xe0, 0x88, 0x00, 0x00, 0x01, 0x00, 0x00, 0x00
        /*013c*/ 	.byte	0x00, 0x89, 0x00, 0x00


	//----- nvinfo : EIATTR_MERCURY_ISA_VERSION
	.align		4
.L_37:
        /*0140*/ 	.byte	0x03, 0x5f
        /*0142*/ 	.short	0x0101


	//----- nvinfo : EIATTR_EXIT_INSTR_OFFSETS
	.align		4
        /*0144*/ 	.byte	0x04, 0x1c
        /*0146*/ 	.short	(.L_39 - .L_38)


	//   ....[0]....
.L_38:
        /*0148*/ 	.word	0x00009240


	//   ....[1]....
        /*014c*/ 	.word	0x00009270


	//----- nvinfo : EIATTR_REQNTID
	.align		4
.L_39:
        /*0150*/ 	.byte	0x04, 0x10
        /*0152*/ 	.short	(.L_41 - .L_40)
.L_40:
        /*0154*/ 	.word	0x00000080
        /*0158*/ 	.word	0x00000001
        /*015c*/ 	.word	0x00000001


	//----- nvinfo : EIATTR_CBANK_PARAM_SIZE
	.align		4
.L_41:
        /*0160*/ 	.byte	0x03, 0x19
        /*0162*/ 	.short	0x0050


	//----- nvinfo : EIATTR_PARAM_CBANK
	.align		4
        /*0164*/ 	.byte	0x04, 0x0a
        /*0166*/ 	.short	(.L_43 - .L_42)
	.align		4
.L_42:
        /*0168*/ 	.word	index@(.nv.constant0.matmul_kernel)
        /*016c*/ 	.short	0x0210
        /*016e*/ 	.short	0x0050


	//----- nvinfo : EIATTR_SW_WAR
	.align		4
.L_43:
        /*0170*/ 	.byte	0x04, 0x36
        /*0172*/ 	.short	(.L_45 - .L_44)
.L_44:
        /*0174*/ 	.word	0x00000008
.L_45:


//--------------------- .nv.callgraph             --------------------------
	.section	.nv.callgraph,"",@"SHT_CUDA_CALLGRAPH"
	.align	4
	.sectionentsize	8
	.align		4
        /*0000*/ 	.word	0x00000000
	.align		4
        /*0004*/ 	.word	0xffffffff
	.align		4
        /*0008*/ 	.word	0x00000000
	.align		4
        /*000c*/ 	.word	0xfffffffe
	.align		4
        /*0010*/ 	.word	0x00000000
	.align		4
        /*0014*/ 	.word	0xfffffffd
	.align		4
        /*0018*/ 	.word	0x00000000
	.align		4
        /*001c*/ 	.word	0xfffffffc


//--------------------- .text.matmul_kernel       --------------------------
	.section	.text.matmul_kernel,"ax",@progbits
	.align	128
        .global         matmul_kernel
        .type           matmul_kernel,@function
        .size           matmul_kernel,(.L_x_4 - matmul_kernel)
        .other          matmul_kernel,@"STO_CUDA_ENTRY STV_DEFAULT"
matmul_kernel:
.text.matmul_kernel:
[----:B------:R-:W0:Y:S08]  /*0000*/  LDC R1, c[0x0][0x28] ;  /* 0x00000a00ff017b82 */ /* 0x000e300000000800 */
[----:B------:R-:W1:Y:S01]  /*0010*/  LDC.64 R44, c[0x0][0x228] ;  /* 0x00008a00ff2c7b82 */ /* 0x000e620000000a00 */
[----:B------:R-:W2:Y:S01]  /*0020*/  S2R R5, SR_CTAID.X ;  /* 0x0000000000057919 */ /* 0x000ea20000002500 */
[----:B------:R-:W-:Y:S01]  /*0030*/  ULDC.64 UR8, c[0x0][0x208] ;  /* 0x0000820000087ab9 */ /* 0x000fe20000000a00 */
[----:B------:R-:W-:Y:S01]  /*0040*/  ULDC UR7, c[0x0][0x230] ;  /* 0x00008c0000077ab9 */ /* 0x000fe20000000800 */
[----:B0-----:R-:W-:Y:S01]  /*0050*/  VIADD R1, R1, 0xfffffff0 ;  /* 0xfffffff001017836 */ /* 0x001fe20000000000 */
[----:B------:R-:W0:Y:S03]  /*0060*/  S2R R84, SR_TID.X ;  /* 0x0000000000547919 */ /* 0x000e260000002100 */
[----:B------:R-:W3:Y:S01]  /*0070*/  LDC R228, c[0x0][0x230] ;  /* 0x00008c00ffe47b82 */ /* 0x000ee20000000800 */
[----:B-1----:R-:W-:-:S05]  /*0080*/  VIADD R0, R45, 0x3f ;  /* 0x0000003f2d007836 */ /* 0x002fca0000000000 */
[----:B------:R-:W-:Y:S01]  /*0090*/  SHF.R.S32.HI R3, RZ, 0x1f, R0 ;  /* 0x0000001fff037819 */ /* 0x000fe20000011400 */
[----:B---3--:R-:W-:-:S03]  /*00a0*/  VIADD R228, R228, 0x7f ;  /* 0x0000007fe4e47836 */ /* 0x008fc60000000000 */
[----:B------:R-:W-:Y:S02]  /*00b0*/  LEA.HI R3, R3, R0, RZ, 0x6 ;  /* 0x0000000003037211 */ /* 0x000fe400078f30ff */
[----:B--2---:R-:W-:Y:S02]  /*00c0*/  IABS R8, R5 ;  /* 0x0000000500087213 */ /* 0x004fe40000000000 */
[----:B------:R-:W-:-:S05]  /*00d0*/  SHF.R.S32.HI R3, RZ, 0x6, R3 ;  /* 0x00000006ff037819 */ /* 0x000fca0000011403 */
[----:B------:R-:W-:-:S05]  /*00e0*/  IMAD.SHL.U32 R4, R3, 0x8, RZ ;  /* 0x0000000803047824 */ /* 0x000fca00078e00ff */
[-C--:B------:R-:W-:Y:S02]  /*00f0*/  IABS R7, R4.reuse ;  /* 0x0000000400077213 */ /* 0x080fe40000000000 */
[----:B------:R-:W-:Y:S02]  /*0100*/  IABS R10, R4 ;  /* 0x00000004000a7213 */ /* 0x000fe40000000000 */
[----:B------:R-:W1:Y:S08]  /*0110*/  I2F.RP R0, R7 ;  /* 0x0000000700007306 */ /* 0x000e700000209400 */
[----:B-1----:R-:W1:Y:S02]  /*0120*/  MUFU.RCP R0, R0 ;  /* 0x0000000000007308 */ /* 0x002e640000001000 */
[----:B-1----:R-:W-:-:S02]  /*0130*/  VIADD R2, R0, 0xffffffe ;  /* 0x0ffffffe00027836 */ /* 0x002fc40000000000 */
[----:B------:R-:W-:-:S04]  /*0140*/  IMAD.MOV R0, RZ, RZ, -R10 ;  /* 0x000000ffff007224 */ /* 0x000fc800078e0a0a */
[----:B------:R1:W2:Y:S02]  /*0150*/  F2I.FTZ.U32.TRUNC.NTZ R3, R2 ;  /* 0x0000000200037305 */ /* 0x0002a4000021f000 */
[----:B-1----:R-:W-:Y:S02]  /*0160*/  IMAD.MOV.U32 R2, RZ, RZ, RZ ;  /* 0x000000ffff027224 */ /* 0x002fe400078e00ff */
[----:B--2---:R-:W-:-:S04]  /*0170*/  IMAD.MOV R6, RZ, RZ, -R3 ;  /* 0x000000ffff067224 */ /* 0x004fc800078e0a03 */
[----:B------:R-:W-:Y:S02]  /*0180*/  IMAD R9, R6, R7, RZ ;  /* 0x0000000706097224 */ /* 0x000fe400078e02ff */
[----:B------:R-:W-:Y:S02]  /*0190*/  IMAD.MOV.U32 R6, RZ, RZ, R8 ;  /* 0x000000ffff067224 */ /* 0x000fe400078e0008 */
[----:B------:R-:W-:-:S06]  /*01a0*/  IMAD.HI.U32 R3, R3, R9, R2 ;  /* 0x0000000903037227 */ /* 0x000fcc00078e0002 */
[----:B------:R-:W-:-:S04]  /*01b0*/  IMAD.HI.U32 R3, R3, R6, RZ ;  /* 0x0000000603037227 */ /* 0x000fc800078e00ff */
[----:B------:R-:W-:-:S05]  /*01c0*/  IMAD R0, R3, R0, R6 ;  /* 0x0000000003007224 */ /* 0x000fca00078e0206 */
[----:B------:R-:W-:-:S13]  /*01d0*/  ISETP.GT.U32.AND P1, PT, R7, R0, PT ;  /* 0x000000000700720c */ /* 0x000fda0003f24070 */
[----:B------:R-:W-:Y:S01]  /*01e0*/  @!P1 IMAD.IADD R0, R0, 0x1, -R7 ;  /* 0x0000000100009824 */ /* 0x000fe200078e0a07 */
[----:B------:R-:W-:Y:S02]  /*01f0*/  @!P1 IADD3 R3, R3, 0x1, RZ ;  /* 0x0000000103039810 */ /* 0x000fe40007ffe0ff */
[----:B------:R-:W-:Y:S02]  /*0200*/  ISETP.NE.AND P1, PT, R4, RZ, PT ;  /* 0x000000ff0400720c */ /* 0x000fe40003f25270 */
[----:B------:R-:W-:Y:S02]  /*0210*/  ISETP.GE.U32.AND P0, PT, R0, R7, PT ;  /* 0x000000070000720c */ /* 0x000fe40003f06070 */
[----:B------:R-:W-:-:S04]  /*0220*/  LOP3.LUT R0, R5, R4, RZ, 0x3c, !PT ;  /* 0x0000000405007212 */ /* 0x000fc800078e3cff */
[----:B------:R-:W-:Y:S01]  /*0230*/  ISETP.GE.AND P2, PT, R0, RZ, PT ;  /* 0x000000ff0000720c */ /* 0x000fe20003f46270 */
[----:B------:R-:W-:-:S06]  /*0240*/  VIADD R0, R44, 0x1f ;  /* 0x0000001f2c007836 */ /* 0x000fcc0000000000 */
[----:B------:R-:W-:-:S04]  /*0250*/  @P0 VIADD R3, R3, 0x1 ;  /* 0x0000000103030836 */ /* 0x000fc80000000000 */
[----:B------:R-:W-:Y:S01]  /*0260*/  IMAD.MOV.U32 R2, RZ, RZ, R3 ;  /* 0x000000ffff027224 */ /* 0x000fe200078e0003 */
[----:B------:R-:W-:-:S03]  /*0270*/  SHF.R.S32.HI R3, RZ, 0x1f, R0 ;  /* 0x0000001fff037819 */ /* 0x000fc60000011400 */
[----:B------:R-:W-:Y:S01]  /*0280*/  @!P2 IMAD.MOV R2, RZ, RZ, -R2 ;  /* 0x000000ffff02a224 */ /* 0x000fe200078e0a02 */
[----:B------:R-:W-:Y:S02]  /*0290*/  @!P1 LOP3.LUT R2, RZ, R4, RZ, 0x33, !PT ;  /* 0x00000004ff029212 */ /* 0x000fe400078e33ff */
[----:B------:R-:W-:-:S03]  /*02a0*/  LEA.HI R3, R3, R0, RZ, 0x5 ;  /* 0x0000000003037211 */ /* 0x000fc600078f28ff */
[----:B------:R-:W-:Y:S02]  /*02b0*/  IMAD.SHL.U32 R6, R2, 0x8, RZ ;  /* 0x0000000802067824 */ /* 0x000fe400078e00ff */
[----:B------:R-:W-:-:S03]  /*02c0*/  IMAD.MOV R2, RZ, RZ, -R2 ;  /* 0x000000ffff027224 */ /* 0x000fc600078e0a02 */
[----:B------:R-:W-:Y:S01]  /*02d0*/  LEA.HI.SX32 R3, R3, -R6, 0x1b ;  /* 0x8000000603037211 */ /* 0x000fe200078fdaff */
[----:B------:R-:W-:-:S03]  /*02e0*/  IMAD R11, R4, R2, R5 ;  /* 0x00000002040b7224 */ /* 0x000fc600078e0205 */
[----:B------:R-:W-:-:S04]  /*02f0*/  VIMNMX R8, R3, 0x8, PT ;  /* 0x0000000803087848 */ /* 0x000fc80003fe0100 */
[-C--:B------:R-:W-:Y:S02]  /*0300*/  IABS R7, R8.reuse ;  /* 0x0000000800077213 */ /* 0x080fe40000000000 */
[----:B------:R-:W-:Y:S02]  /*0310*/  IABS R4, R8 ;  /* 0x0000000800047213 */ /* 0x000fe40000000000 */
[----:B------:R-:W1:Y:S08]  /*0320*/  I2F.RP R0, R7 ;  /* 0x0000000700007306 */ /* 0x000e700000209400 */
[----:B-1----:R-:W1:Y:S02]  /*0330*/  MUFU.RCP R0, R0 ;  /* 0x0000000000007308 */ /* 0x002e640000001000 */
[----:B-1----:R-:W-:-:S02]  /*0340*/  VIADD R3, R0, 0xffffffe ;  /* 0x0ffffffe00037836 */ /* 0x002fc40000000000 */
[----:B------:R-:W-:Y:S01]  /*0350*/  IMAD.MOV R0, RZ, RZ, -R4 ;  /* 0x000000ffff007224 */ /* 0x000fe200078e0a04 */
[----:B0-----:R-:W-:-:S03]  /*0360*/  LOP3.LUT R4, R84, 0x1f, RZ, 0xc0, !PT ;  /* 0x0000001f54047812 */ /* 0x001fc600078ec0ff */
[----:B------:R-:W0:Y:S02]  /*0370*/  F2I.FTZ.U32.TRUNC.NTZ R3, R3 ;  /* 0x0000000300037305 */ /* 0x000e24000021f000 */
[----:B0-----:R-:W-:-:S04]  /*0380*/  IMAD.MOV R9, RZ, RZ, -R3 ;  /* 0x000000ffff097224 */ /* 0x001fc800078e0a03 */
[----:B------:R-:W-:Y:S01]  /*0390*/  IMAD.MOV.U32 R2, RZ, RZ, R9 ;  /* 0x000000ffff027224 */ /* 0x000fe200078e0009 */
[----:B------:R-:W-:-:S03]  /*03a0*/  IABS R9, R11 ;  /* 0x0000000b00097213 */ /* 0x000fc60000000000 */
[----:B------:R-:W-:Y:S01]  /*03b0*/  IMAD R5, R2, R7, RZ ;  /* 0x0000000702057224 */ /* 0x000fe200078e02ff */
[----:B------:R-:W-:-:S05]  /*03c0*/  MOV R2, RZ ;  /* 0x000000ff00027202 */ /* 0x000fca0000000f00 */
[----:B------:R-:W-:-:S06]  /*03d0*/  IMAD.HI.U32 R2, R3, R5, R2 ;  /* 0x0000000503027227 */ /* 0x000fcc00078e0002 */
[----:B------:R-:W-:-:S04]  /*03e0*/  IMAD.HI.U32 R2, R2, R9, RZ ;  /* 0x0000000902027227 */ /* 0x000fc800078e00ff */
[----:B------:R-:W-:-:S05]  /*03f0*/  IMAD R0, R2, R0, R9 ;  /* 0x0000000002007224 */ /* 0x000fca00078e0209 */
[----:B------:R-:W-:-:S13]  /*0400*/  ISETP.GT.U32.AND P1, PT, R7, R0, PT ;  /* 0x000000000700720c */ /* 0x000fda0003f24070 */
[----:B------:R-:W-:Y:S02]  /*0410*/  @!P1 IMAD.IADD R0, R0, 0x1, -R7 ;  /* 0x0000000100009824 */ /* 0x000fe400078e0a07 */
[----:B------:R-:W-:Y:S01]  /*0420*/  @!P1 VIADD R2, R2, 0x1 ;  /* 0x0000000102029836 */ /* 0x000fe20000000000 */
[----:B------:R-:W-:Y:S02]  /*0430*/  ISETP.NE.AND P1, PT, R8, RZ, PT ;  /* 0x000000ff0800720c */ /* 0x000fe40003f25270 */
[----:B------:R-:W-:Y:S02]  /*0440*/  ISETP.GE.U32.AND P0, PT, R0, R7, PT ;  /* 0x000000070000720c */ /* 0x000fe40003f06070 */
[----:B------:R-:W-:-:S04]  /*0450*/  LOP3.LUT R0, R11, R8, RZ, 0x3c, !PT ;  /* 0x000000080b007212 */ /* 0x000fc800078e3cff */
[----:B------:R-:W-:Y:S02]  /*0460*/  ISETP.GE.AND P2, PT, R0, RZ, PT ;  /* 0x000000ff0000720c */ /* 0x000fe40003f46270 */
[----:B------:R-:W-:-:S04]  /*0470*/  SHF.R.U32.HI R0, RZ, 0x5, R84 ;  /* 0x00000005ff007819 */ /* 0x000fc80000011654 */
[----:B------:R-:W-:Y:S01]  /*0480*/  SGXT.U32 R0, R0, 0x2 ;  /* 0x000000020000781a */ /* 0x000fe20000000000 */
[----:B------:R-:W-:Y:S01]  /*0490*/  @P0 VIADD R2, R2, 0x1 ;  /* 0x0000000102020836 */ /* 0x000fe20000000000 */
[----:B------:R-:W-:Y:S02]  /*04a0*/  ISETP.GT.AND P0, PT, R228, 0x7f, PT ;  /* 0x0000007fe400780c */ /* 0x000fe40003f04270 */
[C---:B------:R-:W-:Y:S02]  /*04b0*/  LOP3.LUT R68, R0.reuse, 0x4, RZ, 0xfc, !PT ;  /* 0x0000000400447812 */ /* 0x040fe400078efcff */
[C---:B------:R-:W-:Y:S01]  /*04c0*/  LOP3.LUT R70, R0.reuse, 0x8, RZ, 0xfc, !PT ;  /* 0x0000000800467812 */ /* 0x040fe200078efcff */
[----:B------:R-:W-:Y:S01]  /*04d0*/  @!P2 IMAD.MOV R2, RZ, RZ, -R2 ;  /* 0x000000ffff02a224 */ /* 0x000fe200078e0a02 */
[----:B------:R-:W-:Y:S02]  /*04e0*/  @!P1 LOP3.LUT R2, RZ, R8, RZ, 0x33, !PT ;  /* 0x00000008ff029212 */ /* 0x000fe400078e33ff */
[----:B------:R-:W-:-:S02]  /*04f0*/  LOP3.LUT R72, R0, 0xc, RZ, 0xfc, !PT ;  /* 0x0000000c00487812 */ /* 0x000fc400078efcff */
[C---:B------:R-:W-:Y:S01]  /*0500*/  LOP3.LUT R74, R0.reuse, 0x10, RZ, 0xfc, !PT ;  /* 0x00000010004a7812 */ /* 0x040fe200078efcff */
[----:B------:R-:W-:Y:S01]  /*0510*/  IMAD.MOV R3, RZ, RZ, -R2 ;  /* 0x000000ffff037224 */ /* 0x000fe200078e0a02 */
[C---:B------:R-:W-:Y:S02]  /*0520*/  LOP3.LUT R76, R0.reuse, 0x14, RZ, 0xfc, !PT ;  /* 0x00000014004c7812 */ /* 0x040fe400078efcff */
[----:B------:R-:W-:Y:S01]  /*0530*/  LOP3.LUT R78, R0, 0x18, RZ, 0xfc, !PT ;  /* 0x00000018004e7812 */ /* 0x000fe200078efcff */
[----:B------:R-:W-:Y:S01]  /*0540*/  IMAD R3, R8, R3, R11 ;  /* 0x0000000308037224 */ /* 0x000fe200078e020b */
[C---:B------:R-:W-:Y:S02]  /*0550*/  LOP3.LUT R88, R0.reuse, 0x1c, RZ, 0xfc, !PT ;  /* 0x0000001c00587812 */ /* 0x040fe400078efcff */
[----:B------:R-:W-:Y:S01]  /*0560*/  LOP3.LUT R90, R0, 0x20, RZ, 0xfc, !PT ;  /* 0x00000020005a7812 */ /* 0x000fe200078efcff */
[----:B------:R-:W-:Y:S01]  /*0570*/  IMAD.IADD R3, R6, 0x1, R3 ;  /* 0x0000000106037824 */ /* 0x000fe200078e0203 */
[----:B------:R-:W-:-:S02]  /*0580*/  LOP3.LUT R252, R0, 0x24, RZ, 0xfc, !PT ;  /* 0x0000002400fc7812 */ /* 0x000fc400078efcff */
[C---:B------:R-:W-:Y:S01]  /*0590*/  LOP3.LUT R251, R0.reuse, 0x28, RZ, 0xfc, !PT ;  /* 0x0000002800fb7812 */ /* 0x040fe200078efcff */
[----:B------:R-:W-:Y:S01]  /*05a0*/  IMAD R243, R3, 0x20, R4 ;  /* 0x0000002003f37824 */ /* 0x000fe200078e0204 */
[C---:B------:R-:W-:Y:S02]  /*05b0*/  LOP3.LUT R250, R0.reuse, 0x2c, RZ, 0xfc, !PT ;  /* 0x0000002c00fa7812 */ /* 0x040fe400078efcff */
[C---:B------:R-:W-:Y:S02]  /*05c0*/  LOP3.LUT R249, R0.reuse, 0x30, RZ, 0xfc, !PT ;  /* 0x0000003000f97812 */ /* 0x040fe400078efcff */
[C---:B------:R-:W-:Y:S02]  /*05d0*/  LOP3.LUT R248, R0.reuse, 0x34, RZ, 0xfc, !PT ;  /* 0x0000003400f87812 */ /* 0x040fe400078efcff */
[C---:B------:R-:W-:Y:S02]  /*05e0*/  LOP3.LUT R247, R0.reuse, 0x38, RZ, 0xfc, !PT ;  /* 0x0000003800f77812 */ /* 0x040fe400078efcff */
[----:B------:R-:W-:-:S02]  /*05f0*/  LOP3.LUT R246, R0, 0x3c, RZ, 0xfc, !PT ;  /* 0x0000003c00f67812 */ /* 0x000fc400078efcff */
[----:B------:R-:W-:Y:S01]  /*0600*/  SHF.L.U32 R2, R2, 0x6, RZ ;  /* 0x0000000602027819 */ /* 0x000fe200000006ff */
[----:B------:R-:W-:Y:S06]  /*0610*/  @P0 BRA `(.L_x_0) ;  /* 0x00000000002c0947 */ /* 0x000fec0003800000 */
[C---:B------:R-:W-:Y:S01]  /*0620*/  IMAD.SHL.U32 R5, R84.reuse, 0x2, RZ ;  /* 0x0000000254057824 */ /* 0x040fe200078e00ff */
[C---:B------:R-:W-:Y:S01]  /*0630*/  LOP3.LUT R3, R84.reuse, 0x40, RZ, 0xc0, !PT ;  /* 0x0000004054037812 */ /* 0x040fe200078ec0ff */
[----:B------:R-:W-:Y:S01]  /*0640*/  IMAD.SHL.U32 R4, R84, 0x8, RZ ;  /* 0x0000000854047824 */ /* 0x000fe200078e00ff */
[----:B------:R-:W-:Y:S02]  /*0650*/  CS2R R52, SRZ ;  /* 0x0000000000347805 */ /* 0x000fe4000001ff00 */
[----:B------:R-:W-:Y:S01]  /*0660*/  CS2R R54, SRZ ;  /* 0x0000000000367805 */ /* 0x000fe2000001ff00 */
[----:B------:R0:W-:Y:S01]  /*0670*/  STL [R1+0x8], R5 ;  /* 0x0000080501007387 */ /* 0x0001e20000100800 */
[----:B------:R-:W-:Y:S02]  /*0680*/  CS2R R80, SRZ ;  /* 0x0000000000507805 */ /* 0x000fe4000001ff00 */
[----:B------:R-:W-:Y:S01]  /*0690*/  CS2R R82, SRZ ;  /* 0x0000000000527805 */ /* 0x000fe2000001ff00 */
[----:B------:R0:W-:Y:S04]  /*06a0*/  STL [R1], R4 ;  /* 0x0000000401007387 */ /* 0x0001e80000100800 */
[----:B------:R0:W-:Y:S01]  /*06b0*/  STL [R1+0x4], R3 ;  /* 0x0000040301007387 */ /* 0x0001e20000100800 */
[----:B------:R-:W-:Y:S05]  /*06c0*/  BRA `(.L_x_1) ;  /* 0x0000008000707947 */ /* 0x000fea0003800000 */
.L_x_0:
[----:B------:R-:W-:Y:S01]  /*06d0*/  IABS R12, R44 ;  /* 0x0000002c000c7213 */ /* 0x000fe20000000000 */
[C---:B------:R-:W-:Y:S01]  /*06e0*/  VIADD R13, R2.reuse, 0x3e ;  /* 0x0000003e020d7836 */ /* 0x040fe20000000000 */
[----:B------:R-:W-:Y:S01]  /*06f0*/  IABS R4, R45 ;  /* 0x0000002d00047213 */ /* 0x000fe20000000000 */
[C---:B------:R-:W-:Y:S01]  /*0700*/  VIADD R14, R2.reuse, 0x3b ;  /* 0x0000003b020e7836 */ /* 0x040fe20000000000 */
[----:B------:R-:W0:Y:S01]  /*0710*/  I2F.RP R5, R12 ;  /* 0x0000000c00057306 */ /* 0x000e220000209400 */
[----:B------:R-:W-:Y:S01]  /*0720*/  ISETP.GE.AND P2, PT, R243, RZ, PT ;  /* 0x000000fff300720c */ /* 0x000fe20003f46270 */
[C---:B------:R-:W-:Y:S01]  /*0730*/  VIADD R19, R2.reuse, 0x37 ;  /* 0x0000003702137836 */ /* 0x040fe20000000000 */
[----:B------:R-:W-:Y:S01]  /*0740*/  IABS R10, R13 ;  /* 0x0000000d000a7213 */ /* 0x000fe20000000000 */
[C---:B------:R-:W-:Y:S01]  /*0750*/  VIADD R23, R2.reuse, 0x34 ;  /* 0x0000003402177836 */ /* 0x040fe20000000000 */
[----:B------:R-:W-:Y:S01]  /*0760*/  ISETP.GE.AND P4, PT, R13, RZ, PT ;  /* 0x000000ff0d00720c */ /* 0x000fe20003f86270 */
[----:B------:R-:W-:Y:S01]  /*0770*/  VIADD R22, R2, 0x35 ;  /* 0x0000003502167836 */ /* 0x000fe20000000000 */
[----:B------:R-:W-:Y:S01]  /*0780*/  IABS R13, R14 ;  /* 0x0000000e000d7213 */ /* 0x000fe20000000000 */
[----:B------:R-:W1:Y:S01]  /*0790*/  I2F.RP R3, R4 ;  /* 0x0000000400037306 */ /* 0x000e620000209400 */
[----:B------:R-:W-:Y:S01]  /*07a0*/  ISETP.NE.AND P3, PT, R44, RZ, PT ;  /* 0x000000ff2c00720c */ /* 0x000fe20003f65270 */
[C---:B------:R-:W-:Y:S01]  /*07b0*/  VIADD R26, R2.reuse, 0x30 ;  /* 0x00000030021a7836 */ /* 0x040fe20000000000 */
[C---:B------:R-:W-:Y:S01]  /*07c0*/  IADD3 R18, R2.reuse, 0x38, RZ ;  /* 0x0000003802127810 */ /* 0x040fe20007ffe0ff */
[C---:B------:R-:W-:Y:S01]  /*07d0*/  VIADD R29, R2.reuse, 0x2f ;  /* 0x0000002f021d7836 */ /* 0x040fe20000000000 */
[C---:B------:R-:W-:Y:S01]  /*07e0*/  IADD3 R21, R2.reuse, 0x36, RZ ;  /* 0x0000003602157810 */ /* 0x040fe20007ffe0ff */
[C---:B------:R-:W-:Y:S01]  /*07f0*/  VIADD R31, R2.reuse, 0x2d ;  /* 0x0000002d021f7836 */ /* 0x040fe20000000000 */
[----:B------:R-:W-:Y:S01]  /*0800*/  IABS R16, R18 ;  /* 0x0000001200107213 */ /* 0x000fe20000000000 */
[----:B0-----:R-:W0:Y:S01]  /*0810*/  MUFU.RCP R5, R5 ;  /* 0x0000000500057308 */ /* 0x001e220000001000 */
[----:B------:R-:W-:Y:S01]  /*0820*/  IABS R17, R19 ;  /* 0x0000001300117213 */ /* 0x000fe20000000000 */
[C---:B------:R-:W-:Y:S01]  /*0830*/  VIADD R33, R2.reuse, 0x2b ;  /* 0x0000002b02217836 */ /* 0x040fe20000000000 */
[----:B------:R-:W-:Y:S01]  /*0840*/  IABS R20, R23 ;  /* 0x0000001700147213 */ /* 0x000fe20000000000 */
[C---:B------:R-:W-:Y:S01]  /*0850*/  VIADD R32, R2.reuse, 0x2c ;  /* 0x0000002c02207836 */ /* 0x040fe20000000000 */
[----:B------:R-:W-:Y:S01]  /*0860*/  IABS R24, R26 ;  /* 0x0000001a00187213 */ /* 0x000fe20000000000 */
[C---:B------:R-:W-:Y:S01]  /*0870*/  VIADD R34, R2.reuse, 0x29 ;  /* 0x0000002902227836 */ /* 0x040fe20000000000 */
[----:B------:R-:W-:Y:S01]  /*0880*/  IABS R25, R29 ;  /* 0x0000001d00197213 */ /* 0x000fe20000000000 */
[----:B-1----:R-:W1:Y:S01]  /*0890*/  MUFU.RCP R3, R3 ;  /* 0x0000000300037308 */ /* 0x002e620000001000 */
[C---:B------:R-:W-:Y:S01]  /*08a0*/  IADD3 R30, R2.reuse, 0x2e, RZ ;  /* 0x0000002e021e7810 */ /* 0x040fe20007ffe0ff */
[C---:B------:R-:W-:Y:S01]  /*08b0*/  VIADD R35, R2.reuse, 0x27 ;  /* 0x0000002702237836 */ /* 0x040fe20000000000 */
[----:B------:R-:W-:Y:S01]  /*08c0*/  IABS R28, R33 ;  /* 0x00000021001c7213 */ /* 0x000fe20000000000 */
[C---:B------:R-:W-:Y:S01]  /*08d0*/  VIADD R36, R2.reuse, 0x26 ;  /* 0x0000002602247836 */ /* 0x040fe20000000000 */
[----:B------:R-:W-:Y:S01]  /*08e0*/  IABS R27, R32 ;  /* 0x00000020001b7213 */ /* 0x000fe20000000000 */
[C---:B------:R-:W-:Y:S01]  /*08f0*/  VIADD R42, R2.reuse, 0x22 ;  /* 0x00000022022a7836 */ /* 0x040fe20000000000 */
[C---:B------:R-:W-:Y:S01]  /*0900*/  IADD3 R38, R2.reuse, 0x23, RZ ;  /* 0x0000002302267810 */ /* 0x040fe20007ffe0ff */
[C---:B------:R-:W-:Y:S01]  /*0910*/  VIADD R43, R2.reuse, 0x21 ;  /* 0x00000021022b7836 */ /* 0x040fe20000000000 */
[C---:B------:R-:W-:Y:S01]  /*0920*/  IADD3 R51, R2.reuse, 0x1b, RZ ;  /* 0x0000001b02337810 */ /* 0x040fe20007ffe0ff */
[----:B0-----:R-:W-:Y:S01]  /*0930*/  VIADD R8, R5, 0xffffffe ;  /* 0x0ffffffe05087836 */ /* 0x001fe20000000000 */
[----:B------:R-:W-:Y:S01]  /*0940*/  IABS R5, R243 ;  /* 0x000000f300057213 */ /* 0x000fe20000000000 */
[C---:B------:R-:W-:Y:S01]  /*0950*/  VIADD R46, R2.reuse, 0x1f ;  /* 0x0000001f022e7836 */ /* 0x040fe20000000000 */
[----:B------:R-:W-:Y:S01]  /*0960*/  IABS R37, R38 ;  /* 0x0000002600257213 */ /* 0x000fe20000000000 */
[----:B------:R0:W2:Y:S01]  /*0970*/  F2I.FTZ.U32.TRUNC.NTZ R9, R8 ;  /* 0x0000000800097305 */ /* 0x0000a2000021f000 */
[C---:B------:R-:W-:Y:S01]  /*0980*/  VIADD R52, R2.reuse, 0x1a ;  /* 0x0000001a02347836 */ /* 0x040fe20000000000 */
[----:B------:R-:W-:Y:S01]  /*0990*/  IABS R97, R2 ;  /* 0x0000000200617213 */ /* 0x000fe20000000000 */
[----:B-1----:R-:W-:Y:S01]  /*09a0*/  VIADD R6, R3, 0xffffffe ;  /* 0x0ffffffe03067836 */ /* 0x002fe20000000000 */
[----:B------:R-:W-:Y:S01]  /*09b0*/  IABS R41, R46 ;  /* 0x0000002e00297213 */ /* 0x000fe20000000000 */
[C---:B------:R-:W-:Y:S01]  /*09c0*/  VIADD R50, R2.reuse, 0x1c ;  /* 0x0000001c02327836 */ /* 0x040fe20000000000 */
[----:B------:R-:W-:Y:S01]  /*09d0*/  IABS R48, R52 ;  /* 0x0000003400307213 */ /* 0x000fe20000000000 */
[C---:B------:R-:W-:Y:S01]  /*09e0*/  VIADD R53, R2.reuse, 0x19 ;  /* 0x0000001902357836 */ /* 0x040fe20000000000 */
[----:B------:R1:W3:Y:S01]  /*09f0*/  F2I.FTZ.U32.TRUNC.NTZ R7, R6 ;  /* 0x0000000600077305 */ /* 0x0002e2000021f000 */
[----:B0-----:R-:W-:Y:S01]  /*0a00*/  IMAD.MOV.U32 R8, RZ, RZ, RZ ;  /* 0x000000ffff087224 */ /* 0x001fe200078e00ff */
[----:B------:R-:W-:Y:S01]  /*0a10*/  ULDC UR4, c[0x0][0x240] ;  /* 0x0000900000047ab9 */ /* 0x000fe20000000800 */
[C---:B------:R-:W-:Y:S01]  /*0a20*/  VIADD R54, R2.reuse, 0xe ;  /* 0x0000000e02367836 */ /* 0x040fe20000000000 */
[----:B------:R-:W-:Y:S01]  /*0a30*/  IABS R49, R53 ;  /* 0x0000003500317213 */ /* 0x000fe20000000000 */
[----:B------:R-:W-:Y:S01]  /*0a40*/  VIADD R56, R2, 0x9 ;  /* 0x0000000902387836 */ /* 0x000fe20000000000 */
[----:B------:R-:W-:Y:S01]  /*0a50*/  ULDC UR5, c[0x0][0x234] ;  /* 0x00008d0000057ab9 */ /* 0x000fe20000000800 */
[--C-:B--2---:R-:W-:Y:S01]  /*0a60*/  IMAD.MOV R11, RZ, RZ, -R9.reuse ;  /* 0x000000ffff0b7224 */ /* 0x104fe200078e0a09 */
[----:B------:R-:W-:Y:S01]  /*0a70*/  IABS R69, R54 ;  /* 0x0000003600457213 */ /* 0x000fe20000000000 */
[----:B-1----:R-:W-:Y:S01]  /*0a80*/  IMAD.MOV.U32 R6, RZ, RZ, RZ ;  /* 0x000000ffff067224 */ /* 0x002fe200078e00ff */
[----:B------:R-:W-:Y:S01]  /*0a90*/  IABS R79, R56 ;  /* 0x00000038004f7213 */ /* 0x000fe20000000000 */
[----:B------:R-:W-:Y:S01]  /*0aa0*/  IMAD R11, R11, R12, RZ ;  /* 0x0000000c0b0b7224 */ /* 0x000fe200078e02ff */
[----:B------:R-:W-:Y:S01]  /*0ab0*/  LOP3.LUT R92, R84, 0x7f, RZ, 0xc0, !PT ;  /* 0x0000007f545c7812 */ /* 0x000fe200078ec0ff */
[----:B------:R-:W-:Y:S01]  /*0ac0*/  VIADD R58, R2, 0x7 ;  /* 0x00000007023a7836 */ /* 0x000fe20000000000 */
[C---:B------:R-:W-:Y:S01]  /*0ad0*/  LOP3.LUT R244, R0.reuse, 0x44, RZ, 0xfc, !PT ;  /* 0x0000004400f47812 */ /* 0x040fe200078efcff */
[----:B------:R-:W-:Y:S01]  /*0ae0*/  IMAD.HI.U32 R9, R9, R11, R8 ;  /* 0x0000000b09097227 */ /* 0x000fe200078e0008 */
[C---:B------:R-:W-:Y:S01]  /*0af0*/  LOP3.LUT R245, R0.reuse, 0x40, RZ, 0xfc, !PT ;  /* 0x0000004000f57812 */ /* 0x040fe200078efcff */
[----:B------:R-:W-:Y:S01]  /*0b00*/  ULDC.64 UR10, c[0x0][0x210] ;  /* 0x00008400000a7ab9 */ /* 0x000fe20000000a00 */
[----:B------:R-:W-:Y:S01]  /*0b10*/  IABS R83, R58 ;  /* 0x0000003a00537213 */ /* 0x000fe20000000000 */
[----:B---3--:R-:W-:Y:S01]  /*0b20*/  IMAD.MOV R3, RZ, RZ, -R7 ;  /* 0x000000ffff037224 */ /* 0x008fe200078e0a07 */
[C---:B------:R-:W-:Y:S01]  /*0b30*/  LOP3.LUT R242, R0.reuse, 0x7c, RZ, 0xfc, !PT ;  /* 0x0000007c00f27812 */ /* 0x040fe200078efcff */
[----:B------:R-:W-:Y:S01]  /*0b40*/  IMAD.HI.U32 R9, R9, R5, RZ ;  /* 0x0000000509097227 */ /* 0x000fe200078e00ff */
[----:B------:R-:W-:-:S02]  /*0b50*/  LOP3.LUT R241, R0, 0x78, RZ, 0xfc, !PT ;  /* 0x0000007800f17812 */ /* 0x000fc400078efcff */
[----:B------:R-:W-:Y:S02]  /*0b60*/  CS2R R98, SRZ ;  /* 0x0000000000627805 */ /* 0x000fe4000001ff00 */
[C---:B------:R-:W-:Y:S01]  /*0b70*/  LOP3.LUT R240, R0.reuse, 0x74, RZ, 0xfc, !PT ;  /* 0x0000007400f07812 */ /* 0x040fe200078efcff */
[----:B------:R-:W-:Y:S01]  /*0b80*/  IMAD.MOV R9, RZ, RZ, -R9 ;  /* 0x000000ffff097224 */ /* 0x000fe200078e0a09 */
[----:B------:R-:W-:Y:S01]  /*0b90*/  LOP3.LUT R239, R0, 0x70, RZ, 0xfc, !PT ;  /* 0x0000007000ef7812 */ /* 0x000fe200078efcff */
[----:B------:R-:W-:Y:S01]  /*0ba0*/  VIADD R60, R2, 0x6 ;  /* 0x00000006023c7836 */ /* 0x000fe20000000000 */
[----:B------:R-:W-:Y:S01]  /*0bb0*/  LOP3.LUT R238, R0, 0x6c, RZ, 0xfc, !PT ;  /* 0x0000006c00ee7812 */ /* 0x000fe200078efcff */
[----:B------:R-:W-:Y:S01]  /*0bc0*/  IMAD R9, R12, R9, R5 ;  /* 0x000000090c097224 */ /* 0x000fe200078e0205 */
[----:B------:R-:W-:Y:S01]  /*0bd0*/  LOP3.LUT R237, R0, 0x68, RZ, 0xfc, !PT ;  /* 0x0000006800ed7812 */ /* 0x000fe200078efcff */
[----:B------:R-:W-:Y:S01]  /*0be0*/  IMAD.MOV.U32 R5, RZ, RZ, R3 ;  /* 0x000000ffff057224 */ /* 0x000fe200078e0003 */
[C---:B------:R-:W-:Y:S01]  /*0bf0*/  IADD3 R3, R2.reuse, 0x3f, RZ ;  /* 0x0000003f02037810 */ /* 0x040fe20007ffe0ff */
[----:B------:R-:W-:Y:S01]  /*0c00*/  VIADD R64, R2, 0x4 ;  /* 0x0000000402407836 */ /* 0x000fe20000000000 */
[----:B------:R-:W-:Y:S01]  /*0c10*/  ISETP.GT.U32.AND P0, PT, R12, R9, PT ;  /* 0x000000090c00720c */ /* 0x000fe20003f04070 */
[----:B------:R-:W-:Y:S01]  /*0c20*/  IMAD R5, R5, R4, RZ ;  /* 0x0000000405057224 */ /* 0x000fe200078e02ff */
[----:B------:R-:W-:Y:S01]  /*0c30*/  IABS R8, R3 ;  /* 0x0000000300087213 */ /* 0x000fe20000000000 */
[----:B------:R-:W-:Y:S01]  /*0c40*/  VIADD R62, R2, 0x5 ;  /* 0x00000005023e7836 */ /* 0x000fe20000000000 */
[----:B------:R-:W-:Y:S01]  /*0c50*/  ISETP.GE.AND P5, PT, R3, RZ, PT ;  /* 0x000000ff0300720c */ /* 0x000fe20003fa6270 */
[----:B------:R-:W-:Y:S01]  /*0c60*/  IMAD.HI.U32 R5, R7, R5, R6 ;  /* 0x0000000507057227 */ /* 0x000fe200078e0006 */
[----:B------:R-:W-:-:S02]  /*0c70*/  IABS R85, R60 ;  /* 0x0000003c00557213 */ /* 0x000fc40000000000 */
[----:B------:R-:W-:Y:S01]  /*0c80*/  IABS R89, R64 ;  /* 0x0000004000597213 */ /* 0x000fe20000000000 */
[----:B------:R-:W-:Y:S01]  /*0c90*/  VIADD R3, R2, 0x3d ;  /* 0x0000003d02037836 */ /* 0x000fe20000000000 */
[----:B------:R-:W-:Y:S01]  /*0ca0*/  IABS R87, R62 ;  /* 0x0000003e00577213 */ /* 0x000fe20000000000 */
[----:B------:R-:W-:Y:S01]  /*0cb0*/  IMAD.HI.U32 R6, R5, R8, RZ ;  /* 0x0000000805067227 */ /* 0x000fe200078e00ff */
[C---:B------:R-:W-:Y:S02]  /*0cc0*/  LOP3.LUT R236, R0.reuse, 0x64, RZ, 0xfc, !PT ;  /* 0x0000006400ec7812 */ /* 0x040fe400078efcff */
[C---:B------:R-:W-:Y:S01]  /*0cd0*/  LOP3.LUT R235, R0.reuse, 0x60, RZ, 0xfc, !PT ;  /* 0x0000006000eb7812 */ /* 0x040fe200078efcff */
[----:B------:R-:W-:Y:S01]  /*0ce0*/  IMAD.MOV R11, RZ, RZ, -R6 ;  /* 0x000000ffff0b7224 */ /* 0x000fe200078e0a06 */
[C---:B------:R-:W-:Y:S01]  /*0cf0*/  LOP3.LUT R234, R0.reuse, 0x5c, RZ, 0xfc, !PT ;  /* 0x0000005c00ea7812 */ /* 0x040fe200078efcff */
[----:B------:R-:W-:Y:S01]  /*0d00*/  @!P0 IMAD.IADD R9, R9, 0x1, -R12 ;  /* 0x0000000109098824 */ /* 0x000fe200078e0a0c */
[----:B------:R-:W-:Y:S01]  /*0d10*/  LOP3.LUT R233, R0, 0x58, RZ, 0xfc, !PT ;  /* 0x0000005800e97812 */ /* 0x000fe200078efcff */
[----:B------:R-:W-:Y:S01]  /*0d20*/  IMAD R6, R4, R11, R8 ;  /* 0x0000000b04067224 */ /* 0x000fe200078e0208 */
[----:B------:R-:W-:Y:S01]  /*0d30*/  IABS R11, R3 ;  /* 0x00000003000b7213 */ /* 0x000fe20000000000 */
[----:B------:R-:W-:Y:S01]  /*0d40*/  IMAD.HI.U32 R7, R5, R10, RZ ;  /* 0x0000000a05077227 */ /* 0x000fe200078e00ff */
[----:B------:R-:W-:-:S02]  /*0d50*/  ISETP.GT.U32.AND P0, PT, R12, R9, PT ;  /* 0x000000090c00720c */ /* 0x000fc40003f04070 */
[----:B------:R-:W-:Y:S01]  /*0d60*/  ISETP.GT.U32.AND P1, PT, R4, R6, PT ;  /* 0x000000060400720c */ /* 0x000fe20003f24070 */
[----:B------:R-:W-:Y:S01]  /*0d70*/  IMAD.HI.U32 R8, R5, R11, RZ ;  /* 0x0000000b05087227 */ /* 0x000fe200078e00ff */
[C---:B------:R-:W-:Y:S02]  /*0d80*/  LOP3.LUT R232, R0.reuse, 0x54, RZ, 0xfc, !PT ;  /* 0x0000005400e87812 */ /* 0x040fe400078efcff */
[C---:B------:R-:W-:Y:S01]  /*0d90*/  LOP3.LUT R231, R0.reuse, 0x50, RZ, 0xfc, !PT ;  /* 0x0000005000e77812 */ /* 0x040fe200078efcff */
[----:B------:R-:W-:Y:S01]  /*0da0*/  IMAD.MOV R8, RZ, RZ, -R8 ;  /* 0x000000ffff087224 */ /* 0x000fe200078e0a08 */
[C---:B------:R-:W-:Y:S01]  /*0db0*/  LOP3.LUT R230, R0.reuse, 0x4c, RZ, 0xfc, !PT ;  /* 0x0000004c00e67812 */ /* 0x040fe200078efcff */
[----:B------:R-:W-:Y:S01]  /*0dc0*/  IMAD.MOV R7, RZ, RZ, -R7 ;  /* 0x000000ffff077224 */ /* 0x000fe200078e0a07 */
[----:B------:R-:W-:Y:S01]  /*0dd0*/  LOP3.LUT R229, R0, 0x48, RZ, 0xfc, !PT ;  /* 0x0000004800e57812 */ /* 0x000fe200078efcff */
[C---:B------:R-:W-:Y:S02]  /*0de0*/  IMAD R8, R4.reuse, R8, R11 ;  /* 0x0000000804087224 */ /* 0x040fe400078e020b */
[----:B------:R-:W-:Y:S01]  /*0df0*/  @!P0 IMAD.IADD R9, R9, 0x1, -R12 ;  /* 0x0000000109098824 */ /* 0x000fe200078e0a0c */
[----:B------:R-:W-:Y:S01]  /*0e00*/  ISETP.GE.AND P0, PT, R3, RZ, PT ;  /* 0x000000ff0300720c */ /* 0x000fe20003f06270 */
[----:B------:R-:W-:Y:S01]  /*0e10*/  IMAD R7, R4, R7, R10 ;  /* 0x0000000704077224 */ /* 0x000fe200078e020a */
[----:B------:R-:W-:Y:S01]  /*0e20*/  @!P1 IADD3 R6, R6, -R4, RZ ;  /* 0x8000000406069210 */ /* 0x000fe20007ffe0ff */
[----:B------:R-:W-:-:S02]  /*0e30*/  VIADD R10, R2, 0x3c ;  /* 0x0000003c020a7836 */ /* 0x000fc40000000000 */
[----:B------:R-:W-:Y:S01]  /*0e40*/  IMAD.MOV.U32 R3, RZ, RZ, R9 ;  /* 0x000000ffff037224 */ /* 0x000fe200078e0009 */
[----:B------:R-:W-:Y:S01]  /*0e50*/  ISETP.GT.U32.AND P1, PT, R4, R6, PT ;  /* 0x000000060400720c */ /* 0x000fe20003f24070 */
[----:B------:R-:W-:Y:S01]  /*0e60*/  VIADD R11, R2, 0x3a ;  /* 0x0000003a020b7836 */ /* 0x000fe20000000000 */
[----:B------:R-:W-:Y:S01]  /*0e70*/  IABS R12, R10 ;  /* 0x0000000a000c7213 */ /* 0x000fe20000000000 */
[----:B------:R-:W-:Y:S01]  /*0e80*/  @!P2 IMAD.MOV R3, RZ, RZ, -R3 ;  /* 0x000000ffff03a224 */ /* 0x000fe200078e0a03 */
[----:B------:R-:W-:Y:S01]  /*0e90*/  ISETP.GT.U32.AND P6, PT, R4, R7, PT ;  /* 0x000000070400720c */ /* 0x000fe20003fc4070 */
[----:B------:R-:W-:Y:S01]  /*0ea0*/  VIADD R66, R2, 0x1 ;  /* 0x0000000102427836 */ /* 0x000fe20000000000 */
[----:B------:R-:W-:Y:S01]  /*0eb0*/  ISETP.GE.AND P2, PT, R10, RZ, PT ;  /* 0x000000ff0a00720c */ /* 0x000fe20003f46270 */
[----:B------:R-:W-:Y:S01]  /*0ec0*/  IMAD.HI.U32 R10, R5, R13, RZ ;  /* 0x0000000d050a7227 */ /* 0x000fe200078e00ff */
[----:B------:R-:W-:Y:S02]  /*0ed0*/  @!P3 LOP3.LUT R3, RZ, R44, RZ, 0x33, !PT ;  /* 0x0000002cff03b212 */ /* 0x000fe400078e33ff */
[----:B------:R-:W-:Y:S01]  /*0ee0*/  IABS R95, R66 ;  /* 0x00000042005f7213 */ /* 0x000fe20000000000 */
[----:B------:R-:W-:-:S02]  /*0ef0*/  IMAD.MOV R10, RZ, RZ, -R10 ;  /* 0x000000ffff0a7224 */ /* 0x000fc400078e0a0a */
[----:B------:R-:W-:Y:S01]  /*0f00*/  @!P1 IMAD.IADD R6, R6, 0x1, -R4 ;  /* 0x0000000106069824 */ /* 0x000fe200078e0a04 */
[C---:B------:R-:W-:Y:S01]  /*0f10*/  ISETP.GT.U32.AND P1, PT, R4.reuse, R8, PT ;  /* 0x000000080400720c */ /* 0x040fe20003f24070 */
[----:B------:R-:W-:Y:S02]  /*0f20*/  IMAD R10, R4, R10, R13 ;  /* 0x0000000a040a7224 */ /* 0x000fe400078e020d */
[----:B------:R-:W-:Y:S02]  /*0f30*/  VIADD R13, R2, 0x39 ;  /* 0x00000039020d7836 */ /* 0x000fe40000000000 */
[----:B------:R-:W-:-:S03]  /*0f40*/  IMAD.HI.U32 R9, R5, R12, RZ ;  /* 0x0000000c05097227 */ /* 0x000fc600078e00ff */
[----:B------:R-:W-:Y:S01]  /*0f50*/  IABS R15, R13 ;  /* 0x0000000d000f7213 */ /* 0x000fe20000000000 */
[--C-:B------:R-:W-:Y:S01]  /*0f60*/  @!P6 IMAD.IADD R7, R7, 0x1, -R4.reuse ;  /* 0x000000010707e824 */ /* 0x100fe200078e0a04 */
[----:B------:R-:W-:Y:S01]  /*0f70*/  ISETP.GE.AND P6, PT, R14, RZ, PT ;  /* 0x000000ff0e00720c */ /* 0x000fe20003fc6270 */
[----:B------:R-:W-:Y:S01]  /*0f80*/  IMAD.MOV R9, RZ, RZ, -R9 ;  /* 0x000000ffff097224 */ /* 0x000fe200078e0a09 */
[----:B------:R-:W-:Y:S01]  /*0f90*/  IABS R14, R11 ;  /* 0x0000000b000e7213 */ /* 0x000fe20000000000 */
[----:B------:R-:W-:Y:S01]  /*0fa0*/  @!P1 IMAD.IADD R8, R8, 0x1, -R4 ;  /* 0x0000000108089824 */ /* 0x000fe200078e0a04 */
[C---:B------:R-:W-:Y:S01]  /*0fb0*/  ISETP.GT.U32.AND P3, PT, R4.reuse, R7, PT ;  /* 0x000000070400720c */ /* 0x040fe20003f64070 */
[C---:B------:R-:W-:Y:S02]  /*0fc0*/  IMAD R9, R4.reuse, R9, R12 ;  /* 0x0000000904097224 */ /* 0x040fe400078e020c */
[----:B------:R-:W-:Y:S01]  /*0fd0*/  IMAD.HI.U32 R12, R5, R15, RZ ;  /* 0x0000000f050c7227 */ /* 0x000fe200078e00ff */
[----:B------:R-:W-:-:S03]  /*0fe0*/  ISETP.GT.U32.AND P1, PT, R4, R8, PT ;  /* 0x000000080400720c */ /* 0x000fc60003f24070 */
[----:B------:R-:W-:Y:S02]  /*0ff0*/  IMAD.MOV R12, RZ, RZ, -R12 ;  /* 0x000000ffff0c7224 */ /* 0x000fe400078e0a0c */
[----:B------:R-:W-:Y:S01]  /*1000*/  @!P5 IMAD.MOV R6, RZ, RZ, -R6 ;  /* 0x000000ffff06d224 */ /* 0x000fe200078e0a06 */
[C---:B------:R-:W-:Y:S01]  /*1010*/  ISETP.GT.U32.AND P5, PT, R4.reuse, R9, PT ;  /* 0x000000090400720c */ /* 0x040fe20003fa4070 */
[----:B------:R-:W-:Y:S02]  /*1020*/  IMAD R12, R4, R12, R15 ;  /* 0x0000000c040c7224 */ /* 0x000fe400078e020f */
[----:B------:R-:W-:Y:S01]  /*1030*/  @!P3 IMAD.IADD R7, R7, 0x1, -R4 ;  /* 0x000000010707b824 */ /* 0x000fe200078e0a04 */
[----:B------:R-:W-:Y:S01]  /*1040*/  ISETP.GE.AND P3, PT, R11, RZ, PT ;  /* 0x000000ff0b00720c */ /* 0x000fe20003f66270 */
[----:B------:R-:W-:-:S04]  /*1050*/  IMAD.HI.U32 R11, R5, R14, RZ ;  /* 0x0000000e050b7227 */ /* 0x000fc800078e00ff */
[----:B------:R-:W-:Y:S01]  /*1060*/  @!P1 IMAD.IADD R8, R8, 0x1, -R4 ;  /* 0x0000000108089824 */ /* 0x000fe200078e0a04 */
[----:B------:R-:W-:Y:S01]  /*1070*/  ISETP.GE.AND P1, PT, R13, RZ, PT ;  /* 0x000000ff0d00720c */ /* 0x000fe20003f26270 */
[----:B------:R-:W-:Y:S01]  /*1080*/  @!P4 IMAD.MOV R7, RZ, RZ, -R7 ;  /* 0x000000ffff07c224 */ /* 0x000fe200078e0a07 */
[C---:B------:R-:W-:Y:S01]  /*1090*/  ISETP.GT.U32.AND P4, PT, R4.reuse, R10, PT ;  /* 0x0000000a0400720c */ /* 0x040fe20003f84070 */
[----:B------:R-:W-:Y:S01]  /*10a0*/  @!P0 IMAD.MOV R8, RZ, RZ, -R8 ;  /* 0x000000ffff088224 */ /* 0x000fe200078e0a08 */
[----:B------:R-:W-:Y:S01]  /*10b0*/  ISETP.GT.U32.AND P0, PT, R4, R12, PT ;  /* 0x0000000c0400720c */ /* 0x000fe20003f04070 */
[----:B------:R-:W-:-:S04]  /*10c0*/  IMAD.HI.U32 R13, R5, R16, RZ ;  /* 0x00000010050d7227 */ /* 0x000fc800078e00ff */
[----:B------:R-:W-:Y:S02]  /*10d0*/  IMAD.MOV R13, RZ, RZ, -R13 ;  /* 0x000000ffff0d7224 */ /* 0x000fe400078e0a0d */
[----:B------:R-:W-:Y:S02]  /*10e0*/  @!P5 IMAD.IADD R9, R9, 0x1, -R4 ;  /* 0x000000010909d824 */ /* 0x000fe400078e0a04 */
[----:B------:R-:W-:Y:S01]  /*10f0*/  IMAD R13, R4, R13, R16 ;  /* 0x0000000d040d7224 */ /* 0x000fe200078e0210 */
[----:B------:R-:W-:Y:S01]  /*1100*/  IABS R16, R21 ;  /* 0x0000001500107213 */ /* 0x000fe20000000000 */
[--C-:B------:R-:W-:Y:S01]  /*1110*/  @!P4 IMAD.IADD R10, R10, 0x1, -R4.reuse ;  /* 0x000000010a0ac824 */ /* 0x100fe200078e0a04 */
[----:B------:R-:W-:Y:S01]  /*1120*/  ISETP.GT.U32.AND P5, PT, R4, R9, PT ;  /* 0x000000090400720c */ /* 0x000fe20003fa4070 */
[----:B------:R-:W-:Y:S02]  /*1130*/  @!P0 IMAD.IADD R12, R12, 0x1, -R4 ;  /* 0x000000010c0c8824 */ /* 0x000fe400078e0a04 */
[----:B------:R-:W-:Y:S01]  /*1140*/  IMAD.HI.U32 R15, R5, R16, RZ ;  /* 0x00000010050f7227 */ /* 0x000fe200078e00ff */
[----:B------:R-:W-:-:S02]  /*1150*/  ISETP.GT.U32.AND P4, PT, R4, R10, PT ;  /* 0x0000000a0400720c */ /* 0x000fc40003f84070 */
[C---:B------:R-:W-:Y:S01]  /*1160*/  ISETP.GT.U32.AND P0, PT, R4.reuse, R12, PT ;  /* 0x0000000c0400720c */ /* 0x040fe20003f04070 */
[----:B------:R-:W-:Y:S02]  /*1170*/  IMAD.MOV R11, RZ, RZ, -R11 ;  /* 0x000000ffff0b7224 */ /* 0x000fe400078e0a0b */
[----:B------:R-:W-:Y:S02]  /*1180*/  IMAD.MOV R15, RZ, RZ, -R15 ;  /* 0x000000ffff0f7224 */ /* 0x000fe400078e0a0f */
[----:B------:R-:W-:Y:S02]  /*1190*/  IMAD R11, R4, R11, R14 ;  /* 0x0000000b040b7224 */ /* 0x000fe400078e020e */
[----:B------:R-:W-:-:S04]  /*11a0*/  IMAD.HI.U32 R14, R5, R17, RZ ;  /* 0x00000011050e7227 */ /* 0x000fc800078e00ff */
[----:B------:R-:W-:Y:S01]  /*11b0*/  IMAD R15, R4, R15, R16 ;  /* 0x0000000f040f7224 */ /* 0x000fe200078e0210 */
[----:B------:R-:W-:Y:S01]  /*11c0*/  @!P4 IADD3 R10, R10, -R4, RZ ;  /* 0x800000040a0ac210 */ /* 0x000fe20007ffe0ff */
[----:B------:R-:W-:Y:S01]  /*11d0*/  @!P5 IMAD.IADD R9, R9, 0x1, -R4 ;  /* 0x000000010909d824 */ /* 0x000fe200078e0a04 */
[C---:B------:R-:W-:Y:S01]  /*11e0*/  ISETP.GT.U32.AND P5, PT, R4.reuse, R11, PT ;  /* 0x0000000b0400720c */ /* 0x040fe20003fa4070 */
[----:B------:R-:W-:Y:S01]  /*11f0*/  IMAD.MOV R14, RZ, RZ, -R14 ;  /* 0x000000ffff0e7224 */ /* 0x000fe200078e0a0e */
[----:B------:R-:W-:Y:S01]  /*1200*/  ISETP.GT.U32.AND P4, PT, R4, R13, PT ;  /* 0x0000000d0400720c */ /* 0x000fe20003f84070 */
[----:B------:R-:W-:Y:S01]  /*1210*/  @!P0 IMAD.IADD R12, R12, 0x1, -R4 ;  /* 0x000000010c0c8824 */ /* 0x000fe200078e0a04 */
[C---:B------:R-:W-:Y:S01]  /*1220*/  ISETP.GT.U32.AND P0, PT, R4.reuse, R15, PT ;  /* 0x0000000f0400720c */ /* 0x040fe20003f04070 */
[----:B------:R-:W-:Y:S02]  /*1230*/  IMAD R14, R4, R14, R17 ;  /* 0x0000000e040e7224 */ /* 0x000fe400078e0211 */
[----:B------:R-:W-:Y:S01]  /*1240*/  @!P6 IMAD.MOV R10, RZ, RZ, -R10 ;  /* 0x000000ffff0ae224 */ /* 0x000fe200078e0a0a */
[----:B------:R-:W-:Y:S01]  /*1250*/  @!P1 IADD3 R12, -R12, RZ, RZ ;  /* 0x000000ff0c0c9210 */ /* 0x000fe20007ffe1ff */
[----:B------:R-:W-:Y:S01]  /*1260*/  IMAD.HI.U32 R17, R5, R20, RZ ;  /* 0x0000001405117227 */ /* 0x000fe200078e00ff */
[----:B------:R-:W-:-:S02]  /*1270*/  ISETP.GT.U32.AND P6, PT, R4, R14, PT ;  /* 0x0000000e0400720c */ /* 0x000fc40003fc4070 */
[----:B------:R-:W-:Y:S01]  /*1280*/  ISETP.GE.AND P1, PT, R22, RZ, PT ;  /* 0x000000ff1600720c */ /* 0x000fe20003f26270 */
[--C-:B------:R-:W-:Y:S02]  /*1290*/  @!P5 IMAD.IADD R11, R11, 0x1, -R4.reuse ;  /* 0x000000010b0bd824 */ /* 0x100fe400078e0a04 */
[----:B------:R-:W-:Y:S02]  /*12a0*/  IMAD.MOV R17, RZ, RZ, -R17 ;  /* 0x000000ffff117224 */ /* 0x000fe400078e0a11 */
[----:B------:R-:W-:Y:S01]  /*12b0*/  @!P0 IMAD.IADD R15, R15, 0x1, -R4 ;  /* 0x000000010f0f8824 */ /* 0x000fe200078e0a04 */
[----:B------:R-:W-:Y:S01]  /*12c0*/  ISETP.GT.U32.AND P5, PT, R4, R11, PT ;  /* 0x0000000b0400720c */ /* 0x000fe20003fa4070 */
[----:B------:R-:W-:Y:S01]  /*12d0*/  @!P2 IMAD.MOV R9, RZ, RZ, -R9 ;  /* 0x000000ffff09a224 */ /* 0x000fe200078e0a09 */
[----:B------:R-:W-:Y:S01]  /*12e0*/  ISETP.GE.AND P2, PT, R18, RZ, PT ;  /* 0x000000ff1200720c */ /* 0x000fe20003f46270 */
[C---:B------:R-:W-:Y:S01]  /*12f0*/  IMAD R17, R4.reuse, R17, R20 ;  /* 0x0000001104117224 */ /* 0x040fe200078e0214 */
[----:B------:R-:W-:Y:S01]  /*1300*/  ISETP.GT.U32.AND P0, PT, R4, R15, PT ;  /* 0x0000000f0400720c */ /* 0x000fe20003f04070 */
[--C-:B------:R-:W-:Y:S01]  /*1310*/  @!P6 IMAD.IADD R14, R14, 0x1, -R4.reuse ;  /* 0x000000010e0ee824 */ /* 0x100fe200078e0a04 */
[----:B------:R-:W-:Y:S01]  /*1320*/  ISETP.GE.AND P6, PT, R21, RZ, PT ;  /* 0x000000ff1500720c */ /* 0x000fe20003fc6270 */
[----:B------:R-:W-:Y:S01]  /*1330*/  @!P4 IMAD.IADD R13, R13, 0x1, -R4 ;  /* 0x000000010d0dc824 */ /* 0x000fe200078e0a04 */
[----:B------:R-:W-:Y:S01]  /*1340*/  IABS R18, R22 ;  /* 0x0000001600127213 */ /* 0x000fe20000000000 */
[----:B------:R-:W-:-:S02]  /*1350*/  VIADD R20, R2, 0x31 ;  /* 0x0000003102147836 */ /* 0x000fc40000000000 */
[----:B------:R-:W-:Y:S01]  /*1360*/  VIADD R44, R2, 0x20 ;  /* 0x00000020022c7836 */ /* 0x000fe20000000000 */
[----:B------:R-:W-:Y:S01]  /*1370*/  ISETP.GT.U32.AND P4, PT, R4, R13, PT ;  /* 0x0000000d0400720c */ /* 0x000fe20003f84070 */
[----:B------:R-:W-:Y:S01]  /*1380*/  @!P5 IMAD.IADD R11, R11, 0x1, -R4 ;  /* 0x000000010b0bd824 */ /* 0x000fe200078e0a04 */
[----:B------:R-:W-:Y:S01]  /*1390*/  ISETP.GE.AND P5, PT, R19, RZ, PT ;  /* 0x000000ff1300720c */ /* 0x000fe20003fa6270 */
[----:B------:R-:W-:Y:S01]  /*13a0*/  IMAD.HI.U32 R16, R5, R18, RZ ;  /* 0x0000001205107227 */ /* 0x000fe200078e00ff */
[----:B------:R-:W-:-:S03]  /*13b0*/  IABS R40, R44 ;  /* 0x0000002c00287213 */ /* 0x000fc60000000000 */
[----:B------:R-:W-:Y:S01]  /*13c0*/  @!P0 IMAD.IADD R15, R15, 0x1, -R4 ;  /* 0x000000010f0f8824 */ /* 0x000fe200078e0a04 */
[----:B------:R-:W-:Y:S01]  /*13d0*/  ISETP.GE.AND P0, PT, R20, RZ, PT ;  /* 0x000000ff1400720c */ /* 0x000fe20003f06270 */
[----:B------:R-:W-:Y:S01]  /*13e0*/  @!P3 IMAD.MOV R11, RZ, RZ, -R11 ;  /* 0x000000ffff0bb224 */ /* 0x000fe200078e0a0b */
[C---:B------:R-:W-:Y:S01]  /*13f0*/  ISETP.GT.U32.AND P3, PT, R4.reuse, R14, PT ;  /* 0x0000000e0400720c */ /* 0x040fe20003f64070 */
[----:B------:R-:W-:Y:S01]  /*1400*/  @!P6 IMAD.MOV R15, RZ, RZ, -R15 ;  /* 0x000000ffff0fe224 */ /* 0x000fe200078e0a0f */
[C---:B------:R-:W-:Y:S01]  /*1410*/  ISETP.GT.U32.AND P6, PT, R4.reuse, R17, PT ;  /* 0x000000110400720c */ /* 0x040fe20003fc4070 */
[----:B------:R-:W-:Y:S02]  /*1420*/  IMAD.MOV R19, RZ, RZ, -R16 ;  /* 0x000000ffff137224 */ /* 0x000fe400078e0a10 */
[----:B------:R-:W-:Y:S01]  /*1430*/  @!P4 IMAD.IADD R13, R13, 0x1, -R4 ;  /* 0x000000010d0dc824 */ /* 0x000fe200078e0a04 */
[----:B------:R-:W-:Y:S01]  /*1440*/  ISETP.GE.AND P4, PT, R23, RZ, PT ;  /* 0x000000ff1700720c */ /* 0x000fe20003f86270 */
[----:B------:R-:W-:Y:S01]  /*1450*/  IMAD R16, R4, R19, R18 ;  /* 0x0000001304107224 */ /* 0x000fe200078e0212 */
[----:B------:R-:W-:Y:S01]  /*1460*/  IABS R23, R20 ;  /* 0x0000001400177213 */ /* 0x000fe20000000000 */
[----:B------:R-:W-:-:S02]  /*1470*/  VIADD R19, R2, 0x32 ;  /* 0x0000003202137836 */ /* 0x000fc40000000000 */
[----:B------:R-:W-:Y:S02]  /*1480*/  VIADD R18, R2, 0x33 ;  /* 0x0000003302127836 */ /* 0x000fe40000000000 */
[--C-:B------:R-:W-:Y:S01]  /*1490*/  @!P3 IMAD.IADD R14, R14, 0x1, -R4.reuse ;  /* 0x000000010e0eb824 */ /* 0x100fe200078e0a04 */
[----:B------:R-:W-:Y:S01]  /*14a0*/  ISETP.GT.U32.AND P3, PT, R4, R16, PT ;  /* 0x000000100400720c */ /* 0x000fe20003f64070 */
[----:B------:R-:W-:Y:S01]  /*14b0*/  @!P6 IMAD.IADD R17, R17, 0x1, -R4 ;  /* 0x000000011111e824 */ /* 0x000fe200078e0a04 */
[----:B------:R-:W-:Y:S01]  /*14c0*/  IABS R22, R19 ;  /* 0x0000001300167213 */ /* 0x000fe20000000000 */
[----:B------:R-:W-:Y:S01]  /*14d0*/  @!P2 IMAD.MOV R13, RZ, RZ, -R13 ;  /* 0x000000ffff0da224 */ /* 0x000fe200078e0a0d */
[----:B------:R-:W-:Y:S01]  /*14e0*/  IABS R21, R18 ;  /* 0x0000001200157213 */ /* 0x000fe20000000000 */
[----:B------:R-:W-:Y:S01]  /*14f0*/  IMAD.HI.U32 R20, R5, R23, RZ ;  /* 0x0000001705147227 */ /* 0x000fe200078e00ff */
[----:B------:R-:W-:Y:S02]  /*1500*/  @!P5 IADD3 R14, -R14, RZ, RZ ;  /* 0x000000ff0e0ed210 */ /* 0x000fe40007ffe1ff */
[----:B------:R-:W-:Y:S01]  /*1510*/  ISETP.GE.AND P5, PT, R19, RZ, PT ;  /* 0x000000ff1300720c */ /* 0x000fe20003fa6270 */
[----:B------:R-:W-:Y:S01]  /*1520*/  IMAD.HI.U32 R19, R5, R22, RZ ;  /* 0x0000001605137227 */ /* 0x000fe200078e00ff */
[----:B------:R-:W-:-:S02]  /*1530*/  ISETP.GT.U32.AND P6, PT, R4, R17, PT ;  /* 0x000000110400720c */ /* 0x000fc40003fc4070 */
[----:B------:R-:W-:Y:S01]  /*1540*/  ISETP.GE.AND P2, PT, R18, RZ, PT ;  /* 0x000000ff1200720c */ /* 0x000fe20003f46270 */
[----:B------:R-:W-:-:S04]  /*1550*/  IMAD.HI.U32 R18, R5, R21, RZ ;  /* 0x0000001505127227 */ /* 0x000fc800078e00ff */
[----:B------:R-:W-:Y:S02]  /*1560*/  IMAD.MOV R19, RZ, RZ, -R19 ;  /* 0x000000ffff137224 */ /* 0x000fe400078e0a13 */
[----:B------:R-:W-:Y:S02]  /*1570*/  IMAD.MOV R18, RZ, RZ, -R18 ;  /* 0x000000ffff127224 */ /* 0x000fe400078e0a12 */
[----:B------:R-:W-:Y:S02]  /*1580*/  @!P3 IMAD.IADD R16, R16, 0x1, -R4 ;  /* 0x000000011010b824 */ /* 0x000fe400078e0a04 */
[C---:B------:R-:W-:Y:S02]  /*1590*/  IMAD R19, R4.reuse, R19, R22 ;  /* 0x0000001304137224 */ /* 0x040fe400078e0216 */
[C---:B------:R-:W-:Y:S01]  /*15a0*/  IMAD R18, R4.reuse, R18, R21 ;  /* 0x0000001204127224 */ /* 0x040fe200078e0215 */
[----:B------:R-:W-:Y:S01]  /*15b0*/  ISETP.GT.U32.AND P3, PT, R4, R16, PT ;  /* 0x000000100400720c */ /* 0x000fe20003f64070 */
[----:B------:R-:W-:-:S04]  /*15c0*/  IMAD.HI.U32 R21, R5, R24, RZ ;  /* 0x0000001805157227 */ /* 0x000fc800078e00ff */
[----:B------:R-:W-:Y:S01]  /*15d0*/  @!P6 IMAD.IADD R17, R17, 0x1, -R4 ;  /* 0x000000011111e824 */ /* 0x000fe200078e0a04 */
[----:B------:R-:W-:Y:S01]  /*15e0*/  ISETP.GT.U32.AND P6, PT, R4, R19, PT ;  /* 0x000000130400720c */ /* 0x000fe20003fc4070 */
[----:B------:R-:W-:Y:S02]  /*15f0*/  IMAD.MOV R21, RZ, RZ, -R21 ;  /* 0x000000ffff157224 */ /* 0x000fe400078e0a15 */
[----:B------:R-:W-:-:S04]  /*1600*/  IMAD.HI.U32 R22, R5, R25, RZ ;  /* 0x0000001905167227 */ /* 0x000fc800078e00ff */
[C---:B------:R-:W-:Y:S02]  /*1610*/  IMAD R21, R4.reuse, R21, R24 ;  /* 0x0000001504157224 */ /* 0x040fe400078e0218 */
[----:B------:R-:W-:Y:S02]  /*1620*/  IMAD.MOV R22, RZ, RZ, -R22 ;  /* 0x000000ffff167224 */ /* 0x000fe400078e0a16 */
[----:B------:R-:W-:Y:S02]  /*1630*/  IMAD.MOV R20, RZ, RZ, -R20 ;  /* 0x000000ffff147224 */ /* 0x000fe400078e0a14 */
[C---:B------:R-:W-:Y:S01]  /*1640*/  IMAD R22, R4.reuse, R22, R25 ;  /* 0x0000001604167224 */ /* 0x040fe200078e0219 */
[----:B------:R-:W-:Y:S01]  /*1650*/  IABS R25, R31 ;  /* 0x0000001f00197213 */ /* 0x000fe20000000000 */
[----:B------:R-:W-:Y:S01]  /*1660*/  @!P4 IMAD.MOV R17, RZ, RZ, -R17 ;  /* 0x000000ffff11c224 */ /* 0x000fe200078e0a11 */
[C---:B------:R-:W-:Y:S01]  /*1670*/  ISETP.GT.U32.AND P4, PT, R4.reuse, R21, PT ;  /* 0x000000150400720c */ /* 0x040fe20003f84070 */
[----:B------:R-:W-:Y:S01]  /*1680*/  IMAD R20, R4, R20, R23 ;  /* 0x0000001404147224 */ /* 0x000fe200078e0217 */
[----:B------:R-:W-:Y:S01]  /*1690*/  IABS R23, R30 ;  /* 0x0000001e00177213 */ /* 0x000fe20000000000 */
[--C-:B------:R-:W-:Y:S01]  /*16a0*/  @!P3 IMAD.IADD R16, R16, 0x1, -R4.reuse ;  /* 0x000000011010b824 */ /* 0x100fe200078e0a04 */
[C---:B------:R-:W-:Y:S01]  /*16b0*/  ISETP.GT.U32.AND P3, PT, R4.reuse, R18, PT ;  /* 0x000000120400720c */ /* 0x040fe20003f64070 */
[----:B------:R-:W-:Y:S01]  /*16c0*/  @!P6 IMAD.IADD R19, R19, 0x1, -R4 ;  /* 0x000000011313e824 */ /* 0x000fe200078e0a04 */
[----:B------:R-:W-:Y:S01]  /*16d0*/  ISETP.GT.U32.AND P6, PT, R4, R22, PT ;  /* 0x000000160400720c */ /* 0x000fe20003fc4070 */
[----:B------:R-:W-:-:S02]  /*16e0*/  IMAD.MOV.U32 R24, RZ, RZ, R23 ;  /* 0x000000ffff187224 */ /* 0x000fc400078e0017 */
[----:B------:R-:W-:Y:S01]  /*16f0*/  @!P1 IMAD.MOV R16, RZ, RZ, -R16 ;  /* 0x000000ffff109224 */ /* 0x000fe200078e0a10 */
[----:B------:R-:W-:Y:S01]  /*1700*/  ISETP.GT.U32.AND P1, PT, R4, R20, PT ;  /* 0x000000140400720c */ /* 0x000fe20003f24070 */
[----:B------:R-:W-:-:S04]  /*1710*/  IMAD.HI.U32 R23, R5, R24, RZ ;  /* 0x0000001805177227 */ /* 0x000fc800078e00ff */
[--C-:B------:R-:W-:Y:S02]  /*1720*/  @!P4 IMAD.IADD R21, R21, 0x1, -R4.reuse ;  /* 0x000000011515c824 */ /* 0x100fe400078e0a04 */
[----:B------:R-:W-:Y:S02]  /*1730*/  IMAD.MOV R23, RZ, RZ, -R23 ;  /* 0x000000ffff177224 */ /* 0x000fe400078e0a17 */
[--C-:B------:R-:W-:Y:S02]  /*1740*/  @!P3 IMAD.IADD R18, R18, 0x1, -R4.reuse ;  /* 0x000000011212b824 */ /* 0x100fe400078e0a04 */
[----:B------:R-:W-:Y:S01]  /*1750*/  @!P6 IMAD.IADD R22, R22, 0x1, -R4 ;  /* 0x000000011616e824 */ /* 0x000fe200078e0a04 */
[C---:B------:R-:W-:Y:S01]  /*1760*/  ISETP.GT.U32.AND P6, PT, R4.reuse, R21, PT ;  /* 0x000000150400720c */ /* 0x040fe20003fc4070 */
[C---:B------:R-:W-:Y:S01]  /*1770*/  IMAD R23, R4.reuse, R23, R24 ;  /* 0x0000001704177224 */ /* 0x040fe200078e0218 */
[----:B------:R-:W-:Y:S01]  /*1780*/  ISETP.GT.U32.AND P3, PT, R4, R18, PT ;  /* 0x000000120400720c */ /* 0x000fe20003f64070 */
[----:B------:R-:W-:-:S04]  /*1790*/  IMAD.HI.U32 R24, R5, R25, RZ ;  /* 0x0000001905187227 */ /* 0x000fc800078e00ff */
[----:B------:R-:W-:Y:S01]  /*17a0*/  @!P1 IMAD.IADD R20, R20, 0x1, -R4 ;  /* 0x0000000114149824 */ /* 0x000fe200078e0a04 */
[----:B------:R-:W-:Y:S01]  /*17b0*/  ISETP.GT.U32.AND P1, PT, R4, R19, PT ;  /* 0x000000130400720c */ /* 0x000fe20003f24070 */
[----:B------:R-:W-:-:S03]  /*17c0*/  IMAD.MOV R24, RZ, RZ, -R24 ;  /* 0x000000ffff187224 */ /* 0x000fc600078e0a18 */
[C---:B------:R-:W-:Y:S01]  /*17d0*/  ISETP.GT.U32.AND P4, PT, R4.reuse, R20, PT ;  /* 0x000000140400720c */ /* 0x040fe20003f84070 */
[----:B------:R-:W-:Y:S02]  /*17e0*/  IMAD R24, R4, R24, R25 ;  /* 0x0000001804187224 */ /* 0x000fe400078e0219 */
[--C-:B------:R-:W-:Y:S01]  /*17f0*/  @!P6 IMAD.IADD R21, R21, 0x1, -R4.reuse ;  /* 0x000000011515e824 */ /* 0x100fe200078e0a04 */
[----:B------:R-:W-:Y:S01]  /*1800*/  @!P3 IADD3 R18, R18, -R4, RZ ;  /* 0x800000041212b210 */ /* 0x000fe20007ffe0ff */
[----:B------:R-:W-:Y:S01]  /*1810*/  IMAD.HI.U32 R25, R5, R27, RZ ;  /* 0x0000001b05197227 */ /* 0x000fe200078e00ff */
[----:B------:R-:W-:Y:S02]  /*1820*/  ISETP.GT.U32.AND P6, PT, R4, R24, PT ;  /* 0x000000180400720c */ /* 0x000fe40003fc4070 */
[----:B------:R-:W-:Y:S01]  /*1830*/  ISETP.GE.AND P3, PT, R26, RZ, PT ;  /* 0x000000ff1a00720c */ /* 0x000fe20003f66270 */
[----:B------:R-:W-:Y:S01]  /*1840*/  @!P1 IMAD.IADD R19, R19, 0x1, -R4 ;  /* 0x0000000113139824 */ /* 0x000fe200078e0a04 */
[C---:B------:R-:W-:Y:S01]  /*1850*/  ISETP.GT.U32.AND P1, PT, R4.reuse, R23, PT ;  /* 0x000000170400720c */ /* 0x040fe20003f24070 */
[----:B------:R-:W-:Y:S01]  /*1860*/  @!P2 IMAD.MOV R18, RZ, RZ, -R18 ;  /* 0x000000ffff12a224 */ /* 0x000fe200078e0a12 */
[----:B------:R-:W-:Y:S01]  /*1870*/  ISETP.GT.U32.AND P2, PT, R4, R22, PT ;  /* 0x000000160400720c */ /* 0x000fe20003f44070 */
[----:B------:R-:W-:Y:S01]  /*1880*/  IMAD.HI.U32 R26, R5, R28, RZ ;  /* 0x0000001c051a7227 */ /* 0x000fe200078e00ff */
[----:B------:R-:W-:-:S02]  /*1890*/  @!P4 IADD3 R20, R20, -R4, RZ ;  /* 0x800000041414c210 */ /* 0x000fc40007ffe0ff */
[----:B------:R-:W-:Y:S01]  /*18a0*/  ISETP.GE.AND P4, PT, R29, RZ, PT ;  /* 0x000000ff1d00720c */ /* 0x000fe20003f86270 */
[----:B------:R-:W-:Y:S01]  /*18b0*/  IMAD.MOV R29, RZ, RZ, -R26 ;  /* 0x000000ffff1d7224 */ /* 0x000fe200078e0a1a */
[----:B------:R-:W-:Y:S01]  /*18c0*/  @!P0 IADD3 R20, -R20, RZ, RZ ;  /* 0x000000ff14148210 */ /* 0x000fe20007ffe1ff */
[--C-:B------:R-:W-:Y:S02]  /*18d0*/  @!P6 IMAD.IADD R24, R24, 0x1, -R4.reuse ;  /* 0x000000011818e824 */ /* 0x100fe400078e0a04 */
[----:B------:R-:W-:Y:S02]  /*18e0*/  IMAD.MOV R25, RZ, RZ, -R25 ;  /* 0x000000ffff197224 */ /* 0x000fe400078e0a19 */
[--C-:B------:R-:W-:Y:S01]  /*18f0*/  @!P1 IMAD.IADD R23, R23, 0x1, -R4.reuse ;  /* 0x0000000117179824 */ /* 0x100fe200078e0a04 */
[----:B------:R-:W-:Y:S01]  /*1900*/  ISETP.GT.U32.AND P0, PT, R4, R24, PT ;  /* 0x000000180400720c */ /* 0x000fe20003f04070 */
[----:B------:R-:W-:Y:S01]  /*1910*/  @!P2 IMAD.IADD R22, R22, 0x1, -R4 ;  /* 0x000000011616a824 */ /* 0x000fe200078e0a04 */
[----:B------:R-:W-:Y:S01]  /*1920*/  ISETP.GE.AND P2, PT, R30, RZ, PT ;  /* 0x000000ff1e00720c */ /* 0x000fe20003f46270 */
[----:B------:R-:W-:Y:S01]  /*1930*/  IMAD R26, R4, R29, R28 ;  /* 0x0000001d041a7224 */ /* 0x000fe200078e021c */
[----:B------:R-:W-:Y:S01]  /*1940*/  ISETP.GE.AND P1, PT, R31, RZ, PT ;  /* 0x000000ff1f00720c */ /* 0x000fe20003f26270 */
[----:B------:R-:W-:Y:S01]  /*1950*/  VIADD R31, R2, 0x2a ;  /* 0x0000002a021f7836 */ /* 0x000fe20000000000 */
[C---:B------:R-:W-:Y:S01]  /*1960*/  ISETP.GT.U32.AND P6, PT, R4.reuse, R23, PT ;  /* 0x000000170400720c */ /* 0x040fe20003fc4070 */
[C---:B------:R-:W-:Y:S01]  /*1970*/  IMAD R25, R4.reuse, R25, R27 ;  /* 0x0000001904197224 */ /* 0x040fe200078e021b */
[----:B------:R-:W-:Y:S01]  /*1980*/  IABS R30, R34 ;  /* 0x00000022001e7213 */ /* 0x000fe20000000000 */
[----:B------:R-:W-:Y:S01]  /*1990*/  @!P4 IMAD.MOV R22, RZ, RZ, -R22 ;  /* 0x000000ffff16c224 */ /* 0x000fe200078e0a16 */
[----:B------:R-:W-:Y:S01]  /*19a0*/  IABS R29, R31 ;  /* 0x0000001f001d7213 */ /* 0x000fe20000000000 */
[----:B------:R-:W-:Y:S01]  /*19b0*/  @!P5 IMAD.MOV R19, RZ, RZ, -R19 ;  /* 0x000000ffff13d224 */ /* 0x000fe200078e0a13 */
[C---:B------:R-:W-:Y:S01]  /*19c0*/  ISETP.GT.U32.AND P4, PT, R4.reuse, R26, PT ;  /* 0x0000001a0400720c */ /* 0x040fe20003f84070 */
[----:B------:R-:W-:Y:S01]  /*19d0*/  IMAD.HI.U32 R28, R5, R30, RZ ;  /* 0x0000001e051c7227 */ /* 0x000fe200078e00ff */
[----:B------:R-:W-:-:S03]  /*19e0*/  ISETP.GT.U32.AND P5, PT, R4, R25, PT ;  /* 0x000000190400720c */ /* 0x000fc60003fa4070 */
[----:B------:R-:W-:Y:S01]  /*19f0*/  @!P0 IMAD.IADD R24, R24, 0x1, -R4 ;  /* 0x0000000118188824 */ /* 0x000fe200078e0a04 */
[----:B------:R-:W-:Y:S01]  /*1a00*/  ISETP.GE.AND P0, PT, R31, RZ, PT ;  /* 0x000000ff1f00720c */ /* 0x000fe20003f06270 */
[----:B------:R-:W-:Y:S02]  /*1a10*/  IMAD.MOV R31, RZ, RZ, -R28 ;  /* 0x000000ffff1f7224 */ /* 0x000fe400078e0a1c */
[----:B------:R-:W-:-:S04]  /*1a20*/  IMAD.HI.U32 R27, R5, R29, RZ ;  /* 0x0000001d051b7227 */ /* 0x000fc800078e00ff */
[----:B------:R-:W-:Y:S01]  /*1a30*/  @!P6 IMAD.IADD R23, R23, 0x1, -R4 ;  /* 0x000000011717e824 */ /* 0x000fe200078e0a04 */
[----:B------:R-:W-:Y:S01]  /*1a40*/  ISETP.GE.AND P6, PT, R33, RZ, PT ;  /* 0x000000ff2100720c */ /* 0x000fe20003fc6270 */
[----:B------:R-:W-:Y:S02]  /*1a50*/  IMAD R28, R4, R31, R30 ;  /* 0x0000001f041c7224 */ /* 0x000fe400078e021e */
[----:B------:R-:W-:Y:S02]  /*1a60*/  IMAD.MOV R27, RZ, RZ, -R27 ;  /* 0x000000ffff1b7224 */ /* 0x000fe400078e0a1b */
[----:B------:R-:W-:Y:S02]  /*1a70*/  VIADD R33, R2, 0x28 ;  /* 0x0000002802217836 */ /* 0x000fe40000000000 */
[----:B------:R-:W-:Y:S01]  /*1a80*/  @!P1 IMAD.MOV R24, RZ, RZ, -R24 ;  /* 0x000000ffff189224 */ /* 0x000fe200078e0a18 */
[C---:B------:R-:W-:Y:S01]  /*1a90*/  ISETP.GT.U32.AND P1, PT, R4.reuse, R28, PT ;  /* 0x0000001c0400720c */ /* 0x040fe20003f24070 */
[----:B------:R-:W-:Y:S01]  /*1aa0*/  IMAD R27, R4, R27, R29 ;  /* 0x0000001b041b7224 */ /* 0x000fe200078e021d */
[----:B------:R-:W-:Y:S01]  /*1ab0*/  IABS R29, R33 ;  /* 0x00000021001d7213 */ /* 0x000fe20000000000 */
[----:B------:R-:W-:-:S02]  /*1ac0*/  @!P4 IMAD.IADD R26, R26, 0x1, -R4 ;  /* 0x000000011a1ac824 */ /* 0x000fc400078e0a04 */
[--C-:B------:R-:W-:Y:S01]  /*1ad0*/  @!P5 IMAD.IADD R25, R25, 0x1, -R4.reuse ;  /* 0x000000011919d824 */ /* 0x100fe200078e0a04 */
[----:B------:R-:W-:Y:S01]  /*1ae0*/  MOV R30, R29 ;  /* 0x0000001d001e7202 */ /* 0x000fe20000000f00 */
[----:B------:R-:W-:Y:S01]  /*1af0*/  @!P2 IMAD.MOV R23, RZ, RZ, -R23 ;  /* 0x000000ffff17a224 */ /* 0x000fe200078e0a17 */
[C---:B------:R-:W-:Y:S01]  /*1b00*/  ISETP.GT.U32.AND P4, PT, R4.reuse, R26, PT ;  /* 0x0000001a0400720c */ /* 0x040fe20003f84070 */
[----:B------:R-:W-:Y:S01]  /*1b10*/  @!P3 IMAD.MOV R21, RZ, RZ, -R21 ;  /* 0x000000ffff15b224 */ /* 0x000fe200078e0a15 */
[C---:B------:R-:W-:Y:S01]  /*1b20*/  ISETP.GT.U32.AND P2, PT, R4.reuse, R27, PT ;  /* 0x0000001b0400720c */ /* 0x040fe20003f44070 */
[----:B------:R-:W-:Y:S01]  /*1b30*/  IMAD.HI.U32 R29, R5, R30, RZ ;  /* 0x0000001e051d7227 */ /* 0x000fe200078e00ff */
[----:B------:R-:W-:Y:S02]  /*1b40*/  ISETP.GT.U32.AND P5, PT, R4, R25, PT ;  /* 0x000000190400720c */ /* 0x000fe40003fa4070 */
[----:B------:R-:W-:Y:S01]  /*1b50*/  ISETP.GE.AND P3, PT, R32, RZ, PT ;  /* 0x000000ff2000720c */ /* 0x000fe20003f66270 */
[----:B------:R-:W-:Y:S01]  /*1b60*/  @!P1 IMAD.IADD R28, R28, 0x1, -R4 ;  /* 0x000000011c1c9824 */ /* 0x000fe200078e0a04 */
[----:B------:R-:W-:Y:S01]  /*1b70*/  IABS R32, R35 ;  /* 0x0000002300207213 */ /* 0x000fe20000000000 */
[----:B------:R-:W-:-:S03]  /*1b80*/  IMAD.MOV R29, RZ, RZ, -R29 ;  /* 0x000000ffff1d7224 */ /* 0x000fc600078e0a1d */
[C---:B------:R-:W-:Y:S01]  /*1b90*/  ISETP.GT.U32.AND P1, PT, R4.reuse, R28, PT ;  /* 0x0000001c0400720c */ /* 0x040fe20003f24070 */
[----:B------:R-:W-:Y:S02]  /*1ba0*/  IMAD R29, R4, R29, R30 ;  /* 0x0000001d041d7224 */ /* 0x000fe400078e021e */
[----:B------:R-:W-:-:S04]  /*1bb0*/  IMAD.HI.U32 R30, R5, R32, RZ ;  /* 0x00000020051e7227 */ /* 0x000fc800078e00ff */
[--C-:B------:R-:W-:Y:S01]  /*1bc0*/  @!P4 IMAD.IADD R26, R26, 0x1, -R4.reuse ;  /* 0x000000011a1ac824 */ /* 0x100fe200078e0a04 */
[----:B------:R-:W-:Y:S01]  /*1bd0*/  ISETP.GE.AND P4, PT, R33, RZ, PT ;  /* 0x000000ff2100720c */ /* 0x000fe20003f86270 */
[--C-:B------:R-:W-:Y:S02]  /*1be0*/  @!P2 IMAD.IADD R27, R27, 0x1, -R4.reuse ;  /* 0x000000011b1ba824 */ /* 0x100fe400078e0a04 */
[----:B------:R-:W-:Y:S01]  /*1bf0*/  @!P5 IMAD.IADD R25, R25, 0x1, -R4 ;  /* 0x000000011919d824 */ /* 0x000fe200078e0a04 */
[----:B------:R-:W-:Y:S01]  /*1c00*/  ISETP.GE.AND P5, PT, R34, RZ, PT ;  /* 0x000000ff2200720c */ /* 0x000fe20003fa6270 */
[----:B------:R-:W-:Y:S01]  /*1c10*/  IMAD.MOV R33, RZ, RZ, -R30 ;  /* 0x000000ffff217224 */ /* 0x000fe200078e0a1e */
[----:B------:R-:W-:Y:S01]  /*1c20*/  ISETP.GT.U32.AND P2, PT, R4, R27, PT ;  /* 0x0000001b0400720c */ /* 0x000fe20003f44070 */
[----:B------:R-:W-:Y:S01]  /*1c30*/  @!P1 IMAD.IADD R28, R28, 0x1, -R4 ;  /* 0x000000011c1c9824 */ /* 0x000fe200078e0a04 */
[----:B------:R-:W-:Y:S01]  /*1c40*/  @!P3 IADD3 R25, -R25, RZ, RZ ;  /* 0x000000ff1919b210 */ /* 0x000fe20007ffe1ff */
[C---:B------:R-:W-:Y:S01]  /*1c50*/  IMAD R30, R4.reuse, R33, R32 ;  /* 0x00000021041e7224 */ /* 0x040fe200078e0220 */
[----:B------:R-:W-:Y:S01]  /*1c60*/  ISETP.GT.U32.AND P3, PT, R4, R29, PT ;  /* 0x0000001d0400720c */ /* 0x000fe20003f64070 */
[----:B------:R-:W-:Y:S01]  /*1c70*/  VIADD R32, R2, 0x25 ;  /* 0x0000002502207836 */ /* 0x000fe20000000000 */
[----:B------:R-:W-:Y:S01]  /*1c80*/  IABS R34, R36 ;  /* 0x0000002400227213 */ /* 0x000fe20000000000 */
[----:B------:R-:W-:Y:S01]  /*1c90*/  @!P6 IMAD.MOV R26, RZ, RZ, -R26 ;  /* 0x000000ffff1ae224 */ /* 0x000fe200078e0a1a */
[----:B------:R-:W-:-:S02]  /*1ca0*/  ISETP.GT.U32.AND P1, PT, R4, R30, PT ;  /* 0x0000001e0400720c */ /* 0x000fc40003f24070 */
[----:B------:R-:W-:Y:S01]  /*1cb0*/  ISETP.GE.AND P6, PT, R35, RZ, PT ;  /* 0x000000ff2300720c */ /* 0x000fe20003fc6270 */
[----:B------:R-:W-:Y:S01]  /*1cc0*/  IMAD.HI.U32 R31, R5, R34, RZ ;  /* 0x00000022051f7227 */ /* 0x000fe200078e00ff */
[----:B------:R-:W-:-:S03]  /*1cd0*/  IABS R35, R32 ;  /* 0x0000002000237213 */ /* 0x000fc60000000000 */
[--C-:B------:R-:W-:Y:S01]  /*1ce0*/  @!P2 IMAD.IADD R27, R27, 0x1, -R4.reuse ;  /* 0x000000011b1ba824 */ /* 0x100fe200078e0a04 */
[----:B------:R-:W-:Y:S01]  /*1cf0*/  ISETP.GE.AND P2, PT, R36, RZ, PT ;  /* 0x000000ff2400720c */ /* 0x000fe20003f46270 */
[--C-:B------:R-:W-:Y:S02]  /*1d00*/  @!P3 IMAD.IADD R29, R29, 0x1, -R4.reuse ;  /* 0x000000011d1db824 */ /* 0x100fe400078e0a04 */
[----:B------:R-:W-:Y:S01]  /*1d10*/  @!P0 IMAD.MOV R27, RZ, RZ, -R27 ;  /* 0x000000ffff1b8224 */ /* 0x000fe200078e0a1b */
[----:B------:R-:W-:Y:S01]  /*1d20*/  ISETP.GE.AND P0, PT, R32, RZ, PT ;  /* 0x000000ff2000720c */ /* 0x000fe20003f06270 */
[----:B------:R-:W-:Y:S01]  /*1d30*/  VIADD R32, R2, 0x24 ;  /* 0x0000002402207836 */ /* 0x000fe20000000000 */
[----:B------:R-:W-:Y:S01]  /*1d40*/  ISETP.GT.U32.AND P3, PT, R4, R29, PT ;  /* 0x0000001d0400720c */ /* 0x000fe20003f64070 */
[----:B------:R-:W-:Y:S02]  /*1d50*/  @!P1 IMAD.IADD R30, R30, 0x1, -R4 ;  /* 0x000000011e1e9824 */ /* 0x000fe400078e0a04 */
[----:B------:R-:W-:Y:S01]  /*1d60*/  @!P5 IMAD.MOV R28, RZ, RZ, -R28 ;  /* 0x000000ffff1cd224 */ /* 0x000fe200078e0a1c */
[----:B------:R-:W-:Y:S01]  /*1d70*/  ISETP.GE.AND P5, PT, R32, RZ, PT ;  /* 0x000000ff2000720c */ /* 0x000fe20003fa6270 */
[----:B------:R-:W-:Y:S01]  /*1d80*/  IMAD.MOV R31, RZ, RZ, -R31 ;  /* 0x000000ffff1f7224 */ /* 0x000fe200078e0a1f */
[----:B------:R-:W-:Y:S01]  /*1d90*/  IABS R36, R32 ;  /* 0x0000002000247213 */ /* 0x000fe20000000000 */
[----:B------:R-:W-:Y:S01]  /*1da0*/  IMAD.HI.U32 R32, R5, R35, RZ ;  /* 0x0000002305207227 */ /* 0x000fe200078e00ff */
[----:B------:R-:W-:-:S03]  /*1db0*/  ISETP.GT.U32.AND P1, PT, R4, R30, PT ;  /* 0x0000001e0400720c */ /* 0x000fc60003f24070 */
[----:B------:R-:W-:Y:S02]  /*1dc0*/  IMAD.MOV R32, RZ, RZ, -R32 ;  /* 0x000000ffff207224 */ /* 0x000fe400078e0a20 */
[C---:B------:R-:W-:Y:S02]  /*1dd0*/  IMAD R31, R4.reuse, R31, R34 ;  /* 0x0000001f041f7224 */ /* 0x040fe400078e0222 */
[C---:B------:R-:W-:Y:S02]  /*1de0*/  IMAD R32, R4.reuse, R32, R35 ;  /* 0x0000002004207224 */ /* 0x040fe400078e0223 */
[----:B------:R-:W-:Y:S01]  /*1df0*/  @!P3 IMAD.IADD R29, R29, 0x1, -R4 ;  /* 0x000000011d1db824 */ /* 0x000fe200078e0a04 */
[----:B------:R-:W-:Y:S01]  /*1e00*/  ISETP.GT.U32.AND P3, PT, R4, R31, PT ;  /* 0x0000001f0400720c */ /* 0x000fe20003f64070 */
[----:B------:R-:W-:-:S04]  /*1e10*/  IMAD.HI.U32 R34, R5, R37, RZ ;  /* 0x0000002505227227 */ /* 0x000fc800078e00ff */
[----:B------:R-:W-:Y:S01]  /*1e20*/  @!P1 IMAD.IADD R30, R30, 0x1, -R4 ;  /* 0x000000011e1e9824 */ /* 0x000fe200078e0a04 */
[----:B------:R-:W-:Y:S01]  /*1e30*/  ISETP.GT.U32.AND P1, PT, R4, R32, PT ;  /* 0x000000200400720c */ /* 0x000fe20003f24070 */
[----:B------:R-:W-:Y:S02]  /*1e40*/  IMAD.MOV R34, RZ, RZ, -R34 ;  /* 0x000000ffff227224 */ /* 0x000fe400078e0a22 */
[----:B------:R-:W-:-:S04]  /*1e50*/  IMAD.HI.U32 R33, R5, R36, RZ ;  /* 0x0000002405217227 */ /* 0x000fc800078e00ff */
[----:B------:R-:W-:Y:S01]  /*1e60*/  @!P3 IADD3 R31, R31, -R4, RZ ;  /* 0x800000041f1fb210 */ /* 0x000fe20007ffe0ff */
[C---:B------:R-:W-:Y:S01]  /*1e70*/  IMAD R34, R4.reuse, R34, R37 ;  /* 0x0000002204227224 */ /* 0x040fe200078e0225 */
[----:B------:R-:W-:Y:S01]  /*1e80*/  IABS R37, R42 ;  /* 0x0000002a00257213 */ /* 0x000fe20000000000 */
[----:B------:R-:W-:Y:S01]  /*1e90*/  IMAD.MOV R33, RZ, RZ, -R33 ;  /* 0x000000ffff217224 */ /* 0x000fe200078e0a21 */
[----:B------:R-:W-:Y:S01]  /*1ea0*/  ISETP.GT.U32.AND P3, PT, R4, R31, PT ;  /* 0x0000001f0400720c */ /* 0x000fe20003f64070 */
[----:B------:R-:W-:Y:S01]  /*1eb0*/  @!P4 IMAD.MOV R29, RZ, RZ, -R29 ;  /* 0x000000ffff1dc224 */ /* 0x000fe200078e0a1d */
[----:B------:R-:W-:Y:S01]  /*1ec0*/  ISETP.GE.AND P4, PT, R38, RZ, PT ;  /* 0x000000ff2600720c */ /* 0x000fe20003f86270 */
[----:B------:R-:W-:Y:S01]  /*1ed0*/  @!P1 IMAD.IADD R32, R32, 0x1, -R4 ;  /* 0x0000000120209824 */ /* 0x000fe200078e0a04 */
[----:B------:R-:W-:Y:S01]  /*1ee0*/  IABS R38, R43 ;  /* 0x0000002b00267213 */ /* 0x000fe20000000000 */
[----:B------:R-:W-:-:S03]  /*1ef0*/  IMAD.HI.U32 R35, R5, R37, RZ ;  /* 0x0000002505237227 */ /* 0x000fc600078e00ff */
[C---:B------:R-:W-:Y:S01]  /*1f00*/  ISETP.GT.U32.AND P1, PT, R4.reuse, R32, PT ;  /* 0x000000200400720c */ /* 0x040fe20003f24070 */
[----:B------:R-:W-:Y:S02]  /*1f10*/  IMAD.MOV R35, RZ, RZ, -R35 ;  /* 0x000000ffff237224 */ /* 0x000fe400078e0a23 */
[C---:B------:R-:W-:Y:S02]  /*1f20*/  IMAD R33, R4.reuse, R33, R36 ;  /* 0x0000002104217224 */ /* 0x040fe400078e0224 */
[----:B------:R-:W-:Y:S01]  /*1f30*/  @!P3 IMAD.IADD R31, R31, 0x1, -R4 ;  /* 0x000000011f1fb824 */ /* 0x000fe200078e0a04 */
[C---:B------:R-:W-:Y:S01]  /*1f40*/  ISETP.GT.U32.AND P3, PT, R4.reuse, R34, PT ;  /* 0x000000220400720c */ /* 0x040fe20003f64070 */
[C---:B------:R-:W-:Y:S02]  /*1f50*/  IMAD R35, R4.reuse, R35, R37 ;  /* 0x0000002304237224 */ /* 0x040fe400078e0225 */
[----:B------:R-:W-:Y:S01]  /*1f60*/  @!P6 IMAD.MOV R30, RZ, RZ, -R30 ;  /* 0x000000ffff1ee224 */ /* 0x000fe200078e0a1e */
[----:B------:R-:W-:Y:S01]  /*1f70*/  ISETP.GT.U32.AND P6, PT, R4, R33, PT ;  /* 0x000000210400720c */ /* 0x000fe20003fc4070 */
[----:B------:R-:W-:-:S02]  /*1f80*/  IMAD.HI.U32 R36, R5, R38, RZ ;  /* 0x0000002605247227 */ /* 0x000fc400078e00ff */
[----:B------:R-:W-:Y:S02]  /*1f90*/  @!P1 IADD3 R32, R32, -R4, RZ ;  /* 0x8000000420209210 */ /* 0x000fe40007ffe0ff */
[----:B------:R-:W-:Y:S01]  /*1fa0*/  ISETP.GT.U32.AND P1, PT, R4, R35, PT ;  /* 0x000000230400720c */ /* 0x000fe20003f24070 */
[----:B------:R-:W-:Y:S02]  /*1fb0*/  IMAD.MOV R39, RZ, RZ, -R36 ;  /* 0x000000ffff277224 */ /* 0x000fe400078e0a24 */
[----:B------:R-:W-:-:S04]  /*1fc0*/  IMAD.HI.U32 R37, R5, R40, RZ ;  /* 0x0000002805257227 */ /* 0x000fc800078e00ff */
[----:B------:R-:W-:Y:S02]  /*1fd0*/  @!P3 IMAD.IADD R34, R34, 0x1, -R4 ;  /* 0x000000012222b824 */ /* 0x000fe400078e0a04 */
[C---:B------:R-:W-:Y:S02]  /*1fe0*/  IMAD R36, R4.reuse, R39, R38 ;  /* 0x0000002704247224 */ /* 0x040fe400078e0226 */
[----:B------:R-:W-:Y:S01]  /*1ff0*/  IMAD.MOV R39, RZ, RZ, -R37 ;  /* 0x000000ffff277224 */ /* 0x000fe200078e0a25 */
[C---:B------:R-:W-:Y:S01]  /*2000*/  ISETP.GT.U32.AND P3, PT, R4.reuse, R34, PT ;  /* 0x000000220400720c */ /* 0x040fe20003f64070 */
[--C-:B------:R-:W-:Y:S02]  /*2010*/  @!P1 IMAD.IADD R35, R35, 0x1, -R4.reuse ;  /* 0x0000000123239824 */ /* 0x100fe400078e0a04 */
[----:B------:R-:W-:Y:S02]  /*2020*/  @!P6 IMAD.IADD R33, R33, 0x1, -R4 ;  /* 0x000000012121e824 */ /* 0x000fe400078e0a04 */
[----:B------:R-:W-:Y:S01]  /*2030*/  IMAD.HI.U32 R37, R5, R41, RZ ;  /* 0x0000002905257227 */ /* 0x000fe200078e00ff */
[----:B------:R-:W-:-:S02]  /*2040*/  ISETP.GT.U32.AND P1, PT, R4, R35, PT ;  /* 0x000000230400720c */ /* 0x000fc40003f24070 */
[C---:B------:R-:W-:Y:S01]  /*2050*/  ISETP.GT.U32.AND P6, PT, R4.reuse, R33, PT ;  /* 0x000000210400720c */ /* 0x040fe20003fc4070 */
[----:B------:R-:W-:Y:S02]  /*2060*/  IMAD R38, R4, R39, R40 ;  /* 0x0000002704267224 */ /* 0x000fe400078e0228 */
[----:B------:R-:W-:Y:S02]  /*2070*/  IMAD.MOV R37, RZ, RZ, -R37 ;  /* 0x000000ffff257224 */ /* 0x000fe400078e0a25 */
[--C-:B------:R-:W-:Y:S01]  /*2080*/  @!P3 IMAD.IADD R34, R34, 0x1, -R4.reuse ;  /* 0x000000012222b824 */ /* 0x100fe200078e0a04 */
[C---:B------:R-:W-:Y:S01]  /*2090*/  ISETP.GT.U32.AND P3, PT, R4.reuse, R38, PT ;  /* 0x000000260400720c */ /* 0x040fe20003f64070 */
[----:B------:R-:W-:Y:S02]  /*20a0*/  IMAD R37, R4, R37, R41 ;  /* 0x0000002504257224 */ /* 0x000fe400078e0229 */
[----:B------:R-:W-:Y:S01]  /*20b0*/  @!P2 IMAD.MOV R31, RZ, RZ, -R31 ;  /* 0x000000ffff1fa224 */ /* 0x000fe200078e0a1f */
[----:B------:R-:W-:Y:S01]  /*20c0*/  ISETP.GE.AND P2, PT, R42, RZ, PT ;  /* 0x000000ff2a00720c */ /* 0x000fe20003f46270 */
[----:B------:R-:W-:Y:S01]  /*20d0*/  @!P1 IMAD.IADD R35, R35, 0x1, -R4 ;  /* 0x0000000123239824 */ /* 0x000fe200078e0a04 */
[----:B------:R-:W-:Y:S01]  /*20e0*/  ISETP.GT.U32.AND P1, PT, R4, R37, PT ;  /* 0x000000250400720c */ /* 0x000fe20003f24070 */
[----:B------:R-:W-:-:S02]  /*20f0*/  VIADD R42, R2, 0x1e ;  /* 0x0000001e022a7836 */ /* 0x000fc40000000000 */
[----:B------:R-:W-:Y:S01]  /*2100*/  @!P6 IMAD.IADD R33, R33, 0x1, -R4 ;  /* 0x000000012121e824 */ /* 0x000fe200078e0a04 */
[----:B------:R-:W-:Y:S01]  /*2110*/  ISETP.GT.U32.AND P6, PT, R4, R36, PT ;  /* 0x000000240400720c */ /* 0x000fe20003fc4070 */
[----:B------:R-:W-:Y:S01]  /*2120*/  @!P0 IMAD.MOV R32, RZ, RZ, -R32 ;  /* 0x000000ffff208224 */ /* 0x000fe200078e0a20 */
[----:B------:R-:W-:Y:S01]  /*2130*/  IABS R40, R42 ;  /* 0x0000002a00287213 */ /* 0x000fe20000000000 */
[--C-:B------:R-:W-:Y:S01]  /*2140*/  @!P3 IMAD.IADD R38, R38, 0x1, -R4.reuse ;  /* 0x000000012626b824 */ /* 0x100fe200078e0a04 */
[----:B------:R-:W-:Y:S01]  /*2150*/  ISETP.GE.AND P0, PT, R43, RZ, PT ;  /* 0x000000ff2b00720c */ /* 0x000fe20003f06270 */
[----:B------:R-:W-:Y:S02]  /*2160*/  VIADD R43, R2, 0x1d ;  /* 0x0000001d022b7836 */ /* 0x000fe40000000000 */
[----:B------:R-:W-:Y:S01]  /*2170*/  IMAD.HI.U32 R39, R5, R40, RZ ;  /* 0x0000002805277227 */ /* 0x000fe200078e00ff */
[----:B------:R-:W-:Y:S02]  /*2180*/  ISETP.GT.U32.AND P3, PT, R4, R38, PT ;  /* 0x000000260400720c */ /* 0x000fe40003f64070 */
[----:B------:R-:W-:Y:S01]  /*2190*/  IABS R41, R43 ;  /* 0x0000002b00297213 */ /* 0x000fe20000000000 */
[----:B------:R-:W-:-:S02]  /*21a0*/  @!P1 IMAD.IADD R37, R37, 0x1, -R4 ;  /* 0x0000000125259824 */ /* 0x000fc400078e0a04 */
[----:B------:R-:W-:Y:S01]  /*21b0*/  IMAD.MOV R39, RZ, RZ, -R39 ;  /* 0x000000ffff277224 */ /* 0x000fe200078e0a27 */
[----:B------:R-:W-:Y:S01]  /*21c0*/  @!P6 IADD3 R36, R36, -R4, RZ ;  /* 0x800000042424e210 */ /* 0x000fe20007ffe0ff */
[----:B------:R-:W-:Y:S01]  /*21d0*/  @!P4 IMAD.MOV R34, RZ, RZ, -R34 ;  /* 0x000000ffff22c224 */ /* 0x000fe200078e0a22 */
[C---:B------:R-:W-:Y:S01]  /*21e0*/  ISETP.GT.U32.AND P1, PT, R4.reuse, R37, PT ;  /* 0x000000250400720c */ /* 0x040fe20003f24070 */
[C---:B------:R-:W-:Y:S01]  /*21f0*/  IMAD R39, R4.reuse, R39, R40 ;  /* 0x0000002704277224 */ /* 0x040fe200078e0228 */
[----:B------:R-:W-:Y:S01]  /*2200*/  ISETP.GT.U32.AND P6, PT, R4, R36, PT ;  /* 0x000000240400720c */ /* 0x000fe20003fc4070 */
[----:B------:R-:W-:Y:S01]  /*2210*/  IMAD.HI.U32 R40, R5, R41, RZ ;  /* 0x0000002905287227 */ /* 0x000fe200078e00ff */
[----:B------:R-:W-:Y:S02]  /*2220*/  ISETP.GE.AND P4, PT, R46, RZ, PT ;  /* 0x000000ff2e00720c */ /* 0x000fe40003f86270 */
[----:B------:R-:W-:Y:S01]  /*2230*/  IABS R46, R51 ;  /* 0x00000033002e7213 */ /* 0x000fe20000000000 */
[----:B------:R-:W-:-:S02]  /*2240*/  IMAD.MOV R40, RZ, RZ, -R40 ;  /* 0x000000ffff287224 */ /* 0x000fc400078e0a28 */
[--C-:B------:R-:W-:Y:S01]  /*2250*/  @!P3 IMAD.IADD R38, R38, 0x1, -R4.reuse ;  /* 0x000000012626b824 */ /* 0x100fe200078e0a04 */
[C---:B------:R-:W-:Y:S01]  /*2260*/  ISETP.GT.U32.AND P3, PT, R4.reuse, R39, PT ;  /* 0x000000270400720c */ /* 0x040fe20003f64070 */
[----:B------:R-:W-:Y:S02]  /*2270*/  IMAD R40, R4, R40, R41 ;  /* 0x0000002804287224 */ /* 0x000fe400078e0229 */
[--C-:B------:R-:W-:Y:S02]  /*2280*/  @!P1 IMAD.IADD R37, R37, 0x1, -R4.reuse ;  /* 0x0000000125259824 */ /* 0x100fe400078e0a04 */
[----:B------:R-:W-:Y:S01]  /*2290*/  @!P6 IMAD.IADD R36, R36, 0x1, -R4 ;  /* 0x000000012424e824 */ /* 0x000fe200078e0a04 */
[----:B------:R-:W-:Y:S01]  /*22a0*/  ISETP.GT.U32.AND P1, PT, R4, R40, PT ;  /* 0x000000280400720c */ /* 0x000fe20003f24070 */
[----:B------:R-:W-:Y:S01]  /*22b0*/  @!P5 IMAD.MOV R33, RZ, RZ, -R33 ;  /* 0x000000ffff21d224 */ /* 0x000fe200078e0a21 */
[----:B------:R-:W-:Y:S01]  /*22c0*/  ISETP.GE.AND P6, PT, R42, RZ, PT ;  /* 0x000000ff2a00720c */ /* 0x000fe20003fc6270 */
[----:B------:R-:W-:Y:S01]  /*22d0*/  IMAD.HI.U32 R42, R5, R46, RZ ;  /* 0x0000002e052a7227 */ /* 0x000fe200078e00ff */
[----:B------:R-:W-:-:S02]  /*22e0*/  ISETP.GE.AND P5, PT, R44, RZ, PT ;  /* 0x000000ff2c00720c */ /* 0x000fc40003fa6270 */
[----:B------:R-:W-:Y:S01]  /*22f0*/  IABS R44, R50 ;  /* 0x00000032002c7213 */ /* 0x000fe20000000000 */
[----:B------:R-:W-:Y:S01]  /*2300*/  @!P3 IMAD.IADD R39, R39, 0x1, -R4 ;  /* 0x000000012727b824 */ /* 0x000fe200078e0a04 */
[----:B------:R-:W-:Y:S01]  /*2310*/  ISETP.GE.AND P3, PT, R43, RZ, PT ;  /* 0x000000ff2b00720c */ /* 0x000fe20003f66270 */
[----:B------:R-:W-:Y:S02]  /*2320*/  IMAD.MOV R47, RZ, RZ, -R42 ;  /* 0x000000ffff2f7224 */ /* 0x000fe400078e0a2a */
[----:B------:R-:W-:-:S04]  /*2330*/  IMAD.HI.U32 R43, R5, R48, RZ ;  /* 0x00000030052b7227 */ /* 0x000fc800078e00ff */
[----:B------:R-:W-:Y:S01]  /*2340*/  @!P1 IMAD.IADD R40, R40, 0x1, -R4 ;  /* 0x0000000128289824 */ /* 0x000fe200078e0a04 */
[C---:B------:R-:W-:Y:S01]  /*2350*/  ISETP.GT.U32.AND P1, PT, R4.reuse, R39, PT ;  /* 0x000000270400720c */ /* 0x040fe20003f24070 */
[C---:B------:R-:W-:Y:S01]  /*2360*/  IMAD R42, R4.reuse, R47, R46 ;  /* 0x0000002f042a7224 */ /* 0x040fe200078e022e */
[----:B------:R-:W-:Y:S01]  /*2370*/  IADD3 R43, -R43, RZ, RZ ;  /* 0x000000ff2b2b7210 */ /* 0x000fe20007ffe1ff */
[----:B------:R-:W-:Y:S02]  /*2380*/  @!P4 IMAD.MOV R37, RZ, RZ, -R37 ;  /* 0x000000ffff25c224 */ /* 0x000fe400078e0a25 */
[----:B------:R-:W-:Y:S01]  /*2390*/  IMAD.HI.U32 R41, R5, R44, RZ ;  /* 0x0000002c05297227 */ /* 0x000fe200078e00ff */
[----:B------:R-:W-:-:S03]  /*23a0*/  ISETP.GT.U32.AND P4, PT, R4, R42, PT ;  /* 0x0000002a0400720c */ /* 0x000fc60003f84070 */
[C---:B------:R-:W-:Y:S02]  /*23b0*/  IMAD R43, R4.reuse, R43, R48 ;  /* 0x0000002b042b7224 */ /* 0x040fe400078e0230 */
[----:B------:R-:W-:Y:S02]  /*23c0*/  IMAD.MOV R41, RZ, RZ, -R41 ;  /* 0x000000ffff297224 */ /* 0x000fe400078e0a29 */
[----:B------:R-:W-:Y:S02]  /*23d0*/  IMAD.MOV.U32 R47, RZ, RZ, R49 ;  /* 0x000000ffff2f7224 */ /* 0x000fe400078e0031 */
[----:B------:R-:W-:Y:S01]  /*23e0*/  @!P2 IMAD.MOV R35, RZ, RZ, -R35 ;  /* 0x000000ffff23a224 */ /* 0x000fe200078e0a23 */
[C---:B------:R-:W-:Y:S01]  /*23f0*/  ISETP.GT.U32.AND P2, PT, R4.reuse, R40, PT ;  /* 0x000000280400720c */ /* 0x040fe20003f44070 */
[----:B------:R-:W-:Y:S01]  /*2400*/  @!P1 IMAD.IADD R39, R39, 0x1, -R4 ;  /* 0x0000000127279824 */ /* 0x000fe200078e0a04 */
[C---:B------:R-:W-:Y:S01]  /*2410*/  ISETP.GT.U32.AND P1, PT, R4.reuse, R43, PT ;  /* 0x0000002b0400720c */ /* 0x040fe20003f24070 */
[----:B------:R-:W-:-:S02]  /*2420*/  IMAD R41, R4, R41, R44 ;  /* 0x0000002904297224 */ /* 0x000fc400078e022c */
[----:B------:R-:W-:Y:S02]  /*2430*/  VIADD R46, R2, 0x18 ;  /* 0x00000018022e7836 */ /* 0x000fe40000000000 */
[----:B------:R-:W-:-:S03]  /*2440*/  IMAD.HI.U32 R44, R5, R47, RZ ;  /* 0x0000002f052c7227 */ /* 0x000fc600078e00ff */
[----:B------:R-:W-:Y:S01]  /*2450*/  IABS R49, R46 ;  /* 0x0000002e00317213 */ /* 0x000fe20000000000 */
[----:B------:R-:W-:Y:S02]  /*2460*/  @!P4 IMAD.IADD R42, R42, 0x1, -R4 ;  /* 0x000000012a2ac824 */ /* 0x000fe400078e0a04 */
[----:B------:R-:W-:Y:S02]  /*2470*/  IMAD.MOV R44, RZ, RZ, -R44 ;  /* 0x000000ffff2c7224 */ /* 0x000fe400078e0a2c */
[----:B------:R-:W-:Y:S01]  /*2480*/  @!P6 IMAD.MOV R39, RZ, RZ, -R39 ;  /* 0x000000ffff27e224 */ /* 0x000fe200078e0a27 */
[C---:B------:R-:W-:Y:S01]  /*2490*/  ISETP.GT.U32.AND P6, PT, R4.reuse, R42, PT ;  /* 0x0000002a0400720c */ /* 0x040fe20003fc4070 */
[----:B------:R-:W-:Y:S02]  /*24a0*/  IMAD R47, R4, R44, R47 ;  /* 0x0000002c042f7224 */ /* 0x000fe400078e022f */
[----:B------:R-:W-:Y:S02]  /*24b0*/  VIADD R48, R2, 0x17 ;  /* 0x0000001702307836 */ /* 0x000fe40000000000 */
[----:B------:R-:W-:-:S04]  /*24c0*/  IMAD.HI.U32 R44, R5, R49, RZ ;  /* 0x00000031052c7227 */ /* 0x000fc800078e00ff */
[----:B------:R-:W-:Y:S01]  /*24d0*/  @!P0 IMAD.MOV R36, RZ, RZ, -R36 ;  /* 0x000000ffff248224 */ /* 0x000fe200078e0a24 */
[----:B------:R-:W-:Y:S01]  /*24e0*/  ISETP.GT.U32.AND P0, PT, R4, R41, PT ;  /* 0x000000290400720c */ /* 0x000fe20003f04070 */
[--C-:B------:R-:W-:Y:S01]  /*24f0*/  @!P2 IMAD.IADD R40, R40, 0x1, -R4.reuse ;  /* 0x000000012828a824 */ /* 0x100fe200078e0a04 */
[----:B------:R-:W-:Y:S01]  /*2500*/  ISETP.GE.AND P2, PT, R51, RZ, PT ;  /* 0x000000ff3300720c */ /* 0x000fe20003f46270 */
[----:B------:R-:W-:Y:S01]  /*2510*/  @!P1 IMAD.IADD R43, R43, 0x1, -R4 ;  /* 0x000000012b2b9824 */ /* 0x000fe200078e0a04 */
[----:B------:R-:W-:Y:S01]  /*2520*/  IABS R51, R48 ;  /* 0x0000003000337213 */ /* 0x000fe20000000000 */
[----:B------:R-:W-:Y:S02]  /*2530*/  IMAD.MOV R44, RZ, RZ, -R44 ;  /* 0x000000ffff2c7224 */ /* 0x000fe400078e0a2c */
[----:B------:R-:W-:Y:S01]  /*2540*/  @!P6 IMAD.IADD R42, R42, 0x1, -R4 ;  /* 0x000000012a2ae824 */ /* 0x000fe200078e0a04 */
[C---:B------:R-:W-:Y:S01]  /*2550*/  ISETP.GT.U32.AND P1, PT, R4.reuse, R43, PT ;  /* 0x0000002b0400720c */ /* 0x040fe20003f24070 */
[----:B------:R-:W-:Y:S01]  /*2560*/  IMAD R49, R4, R44, R49 ;  /* 0x0000002c04317224 */ /* 0x000fe200078e0231 */
[----:B------:R-:W-:Y:S01]  /*2570*/  ISETP.GE.AND P6, PT, R46, RZ, PT ;  /* 0x000000ff2e00720c */ /* 0x000fe20003fc6270 */
[----:B------:R-:W-:-:S02]  /*2580*/  IMAD.HI.U32 R44, R5, R51, RZ ;  /* 0x00000033052c7227 */ /* 0x000fc400078e00ff */
[----:B------:R-:W-:Y:S02]  /*2590*/  @!P0 IADD3 R41, R41, -R4, RZ ;  /* 0x8000000429298210 */ /* 0x000fe40007ffe0ff */
[----:B------:R-:W-:Y:S01]  /*25a0*/  IMAD.MOV R46, RZ, RZ, -R44 ;  /* 0x000000ffff2e7224 */ /* 0x000fe200078e0a2c */
[----:B------:R-:W-:Y:S01]  /*25b0*/  ISETP.GE.AND P0, PT, R52, RZ, PT ;  /* 0x000000ff3400720c */ /* 0x000fe20003f06270 */
[----:B------:R-:W-:Y:S01]  /*25c0*/  @!P2 IMAD.MOV R42, RZ, RZ, -R42 ;  /* 0x000000ffff2aa224 */ /* 0x000fe200078e0a2a */
[C---:B------:R-:W-:Y:S01]  /*25d0*/  ISETP.GT.U32.AND P4, PT, R4.reuse, R41, PT ;  /* 0x000000290400720c */ /* 0x040fe20003f84070 */
[C---:B------:R-:W-:Y:S02]  /*25e0*/  IMAD R51, R4.reuse, R46, R51 ;  /* 0x0000002e04337224 */ /* 0x040fe400078e0233 */
[----:B------:R-:W-:Y:S01]  /*25f0*/  @!P1 IADD3 R43, R43, -R4, RZ ;  /* 0x800000042b2b9210 */ /* 0x000fe20007ffe0ff */
[----:B------:R-:W-:Y:S01]  /*2600*/  @!P5 IMAD.MOV R38, RZ, RZ, -R38 ;  /* 0x000000ffff26d224 */ /* 0x000fe200078e0a26 */
[C---:B------:R-:W-:Y:S01]  /*2610*/  ISETP.GT.U32.AND P1, PT, R4.reuse, R49, PT ;  /* 0x000000310400720c */ /* 0x040fe20003f24070 */
[----:B------:R-:W-:Y:S01]  /*2620*/  @!P3 IMAD.MOV R40, RZ, RZ, -R40 ;  /* 0x000000ffff28b224 */ /* 0x000fe200078e0a28 */
[----:B------:R-:W-:Y:S01]  /*2630*/  ISETP.GT.U32.AND P2, PT, R4, R51, PT ;  /* 0x000000330400720c */ /* 0x000fe20003f44070 */
[----:B------:R-:W-:Y:S01]  /*2640*/  VIADD R52, R2, 0x14 ;  /* 0x0000001402347836 */ /* 0x000fe20000000000 */
[----:B------:R-:W-:Y:S01]  /*2650*/  ISETP.GE.AND P5, PT, R50, RZ, PT ;  /* 0x000000ff3200720c */ /* 0x000fe20003fa6270 */
[----:B------:R-:W-:Y:S01]  /*2660*/  VIADD R50, R2, 0x16 ;  /* 0x0000001602327836 */ /* 0x000fe20000000000 */
[----:B------:R-:W-:-:S02]  /*2670*/  ISETP.GT.U32.AND P3, PT, R4, R47, PT ;  /* 0x0000002f0400720c */ /* 0x000fc40003f64070 */
[--C-:B------:R-:W-:Y:S01]  /*2680*/  @!P4 IMAD.IADD R41, R41, 0x1, -R4.reuse ;  /* 0x000000012929c824 */ /* 0x100fe200078e0a04 */
[----:B------:R-:W-:Y:S02]  /*2690*/  ISETP.GE.AND P4, PT, R53, RZ, PT ;  /* 0x000000ff3500720c */ /* 0x000fe40003f86270 */
[----:B------:R-:W-:Y:S02]  /*26a0*/  IABS R53, R50 ;  /* 0x0000003200357213 */ /* 0x000fe40000000000 */
[--C-:B------:R-:W-:Y:S01]  /*26b0*/  @!P1 IMAD.IADD R49, R49, 0x1, -R4.reuse ;  /* 0x0000000131319824 */ /* 0x100fe200078e0a04 */
[----:B------:R-:W-:Y:S01]  /*26c0*/  IABS R57, R52 ;  /* 0x0000003400397213 */ /* 0x000fe20000000000 */
[----:B------:R-:W-:Y:S01]  /*26d0*/  @!P2 IMAD.IADD R51, R51, 0x1, -R4 ;  /* 0x000000013333a824 */ /* 0x000fe200078e0a04 */
[----:B------:R-:W-:Y:S01]  /*26e0*/  @!P0 IADD3 R43, -R43, RZ, RZ ;  /* 0x000000ff2b2b8210 */ /* 0x000fe20007ffe1ff */
[----:B------:R-:W-:Y:S01]  /*26f0*/  IMAD.HI.U32 R44, R5, R53, RZ ;  /* 0x00000035052c7227 */ /* 0x000fe200078e00ff */
[----:B------:R-:W-:-:S02]  /*2700*/  ISETP.GT.U32.AND P1, PT, R4, R49, PT ;  /* 0x000000310400720c */ /* 0x000fc40003f24070 */
[----:B------:R-:W-:Y:S01]  /*2710*/  ISETP.GT.U32.AND P2, PT, R4, R51, PT ;  /* 0x000000330400720c */ /* 0x000fe20003f44070 */
[----:B------:R-:W-:-:S04]  /*2720*/  IMAD.HI.U32 R46, R5, R57, RZ ;  /* 0x00000039052e7227 */ /* 0x000fc800078e00ff */
[----:B------:R-:W-:Y:S01]  /*2730*/  @!P3 IMAD.IADD R47, R47, 0x1, -R4 ;  /* 0x000000012f2fb824 */ /* 0x000fe200078e0a04 */
[----:B------:R-:W-:Y:S01]  /*2740*/  ISETP.GE.AND P3, PT, R48, RZ, PT ;  /* 0x000000ff3000720c */ /* 0x000fe20003f66270 */
[----:B------:R-:W-:Y:S02]  /*2750*/  IMAD.MOV R44, RZ, RZ, -R44 ;  /* 0x000000ffff2c7224 */ /* 0x000fe400078e0a2c */
[----:B------:R-:W-:Y:S02]  /*2760*/  VIADD R48, R2, 0x15 ;  /* 0x0000001502307836 */ /* 0x000fe40000000000 */
[----:B------:R-:W-:Y:S02]  /*2770*/  IMAD.MOV R46, RZ, RZ, -R46 ;  /* 0x000000ffff2e7224 */ /* 0x000fe400078e0a2e */
[C---:B------:R-:W-:Y:S01]  /*2780*/  IMAD R53, R4.reuse, R44, R53 ;  /* 0x0000002c04357224 */ /* 0x040fe200078e0235 */
[----:B------:R-:W-:Y:S01]  /*2790*/  IABS R55, R48 ;  /* 0x0000003000377213 */ /* 0x000fe20000000000 */
[C---:B------:R-:W-:Y:S01]  /*27a0*/  IMAD R57, R4.reuse, R46, R57 ;  /* 0x0000002e04397224 */ /* 0x040fe200078e0239 */
[----:B------:R-:W-:Y:S01]  /*27b0*/  @!P2 IADD3 R51, R51, -R4, RZ ;  /* 0x800000043333a210 */ /* 0x000fe20007ffe0ff */
[----:B------:R-:W-:Y:S01]  /*27c0*/  @!P1 IMAD.IADD R49, R49, 0x1, -R4 ;  /* 0x0000000131319824 */ /* 0x000fe200078e0a04 */
[----:B------:R-:W-:Y:S01]  /*27d0*/  ISETP.GT.U32.AND P0, PT, R4, R53, PT ;  /* 0x000000350400720c */ /* 0x000fe20003f04070 */
[----:B------:R-:W-:Y:S01]  /*27e0*/  IMAD.HI.U32 R44, R5, R55, RZ ;  /* 0x00000037052c7227 */ /* 0x000fe200078e00ff */
[----:B------:R-:W-:-:S02]  /*27f0*/  ISETP.GE.AND P1, PT, R48, RZ, PT ;  /* 0x000000ff3000720c */ /* 0x000fc40003f26270 */
[----:B------:R-:W-:Y:S01]  /*2800*/  ISETP.GT.U32.AND P2, PT, R4, R57, PT ;  /* 0x000000390400720c */ /* 0x000fe20003f44070 */
[----:B------:R-:W-:Y:S02]  /*2810*/  VIADD R48, R2, 0x13 ;  /* 0x0000001302307836 */ /* 0x000fe40000000000 */
[----:B------:R-:W-:Y:S01]  /*2820*/  @!P5 IMAD.MOV R41, RZ, RZ, -R41 ;  /* 0x000000ffff29d224 */ /* 0x000fe200078e0a29 */
[----:B------:R-:W-:Y:S01]  /*2830*/  ISETP.GT.U32.AND P5, PT, R4, R47, PT ;  /* 0x0000002f0400720c */ /* 0x000fe20003fa4070 */
[----:B------:R-:W-:Y:S01]  /*2840*/  IMAD.MOV R44, RZ, RZ, -R44 ;  /* 0x000000ffff2c7224 */ /* 0x000fe200078e0a2c */
[----:B------:R-:W-:Y:S01]  /*2850*/  IABS R59, R48 ;  /* 0x00000030003b7213 */ /* 0x000fe20000000000 */
[----:B------:R-:W-:Y:S01]  /*2860*/  @!P6 IMAD.MOV R49, RZ, RZ, -R49 ;  /* 0x000000ffff31e224 */ /* 0x000fe200078e0a31 */
[----:B------:R-:W-:Y:S01]  /*2870*/  ISETP.GE.AND P6, PT, R52, RZ, PT ;  /* 0x000000ff3400720c */ /* 0x000fe20003fc6270 */
[----:B------:R-:W-:Y:S02]  /*2880*/  IMAD R55, R4, R44, R55 ;  /* 0x0000002c04377224 */ /* 0x000fe400078e0237 */
[----:B------:R-:W-:-:S02]  /*2890*/  VIADD R52, R2, 0x11 ;  /* 0x0000001102347836 */ /* 0x000fc40000000000 */
[----:B------:R-:W-:-:S03]  /*28a0*/  IMAD.HI.U32 R44, R5, R59, RZ ;  /* 0x0000003b052c7227 */ /* 0x000fc600078e00ff */
[----:B------:R-:W-:Y:S01]  /*28b0*/  IABS R63, R52 ;  /* 0x00000034003f7213 */ /* 0x000fe20000000000 */
[--C-:B------:R-:W-:Y:S02]  /*28c0*/  @!P0 IMAD.IADD R53, R53, 0x1, -R4.reuse ;  /* 0x0000000135358824 */ /* 0x100fe400078e0a04 */
[----:B------:R-:W-:Y:S02]  /*28d0*/  @!P2 IMAD.IADD R57, R57, 0x1, -R4 ;  /* 0x000000013939a824 */ /* 0x000fe400078e0a04 */
[----:B------:R-:W-:Y:S01]  /*28e0*/  IMAD.MOV R44, RZ, RZ, -R44 ;  /* 0x000000ffff2c7224 */ /* 0x000fe200078e0a2c */
[C---:B------:R-:W-:Y:S01]  /*28f0*/  ISETP.GT.U32.AND P0, PT, R4.reuse, R53, PT ;  /* 0x000000350400720c */ /* 0x040fe20003f04070 */
[----:B------:R-:W-:Y:S01]  /*2900*/  @!P5 IMAD.IADD R47, R47, 0x1, -R4 ;  /* 0x000000012f2fd824 */ /* 0x000fe200078e0a04 */
[C---:B------:R-:W-:Y:S01]  /*2910*/  ISETP.GT.U32.AND P2, PT, R4.reuse, R57, PT ;  /* 0x000000390400720c */ /* 0x040fe20003f44070 */
[----:B------:R-:W-:Y:S01]  /*2920*/  IMAD R59, R4, R44, R59 ;  /* 0x0000002c043b7224 */ /* 0x000fe200078e023b */
[----:B------:R-:W-:Y:S01]  /*2930*/  ISETP.GE.AND P5, PT, R50, RZ, PT ;  /* 0x000000ff3200720c */ /* 0x000fe20003fa6270 */
[----:B------:R-:W-:-:S04]  /*2940*/  IMAD.HI.U32 R44, R5, R63, RZ ;  /* 0x0000003f052c7227 */ /* 0x000fc800078e00ff */
[----:B------:R-:W-:Y:S01]  /*2950*/  @!P4 IMAD.MOV R47, RZ, RZ, -R47 ;  /* 0x000000ffff2fc224 */ /* 0x000fe200078e0a2f */
[----:B------:R-:W-:Y:S01]  /*2960*/  ISETP.GT.U32.AND P4, PT, R4, R55, PT ;  /* 0x000000370400720c */ /* 0x000fe20003f84070 */
[----:B------:R-:W-:Y:S02]  /*2970*/  IMAD.MOV R44, RZ, RZ, -R44 ;  /* 0x000000ffff2c7224 */ /* 0x000fe400078e0a2c */
[--C-:B------:R-:W-:Y:S01]  /*2980*/  @!P0 IMAD.IADD R53, R53, 0x1, -R4.reuse ;  /* 0x0000000135358824 */ /* 0x100fe200078e0a04 */
[----:B------:R-:W-:Y:S01]  /*2990*/  ISETP.GE.AND P0, PT, R48, RZ, PT ;  /* 0x000000ff3000720c */ /* 0x000fe20003f06270 */
[----:B------:R-:W-:Y:S02]  /*29a0*/  IMAD R63, R4, R44, R63 ;  /* 0x0000002c043f7224 */ /* 0x000fe400078e023f */
[----:B------:R-:W-:Y:S01]  /*29b0*/  VIADD R50, R2, 0x12 ;  /* 0x0000001202327836 */ /* 0x000fe20000000000 */
[----:B------:R-:W-:Y:S01]  /*29c0*/  @!P5 IADD3 R53, -R53, RZ, RZ ;  /* 0x000000ff3535d210 */ /* 0x000fe20007ffe1ff */
[--C-:B------:R-:W-:Y:S01]  /*29d0*/  @!P2 IMAD.IADD R57, R57, 0x1, -R4.reuse ;  /* 0x000000013939a824 */ /* 0x100fe200078e0a04 */
[----:B------:R-:W-:Y:S01]  /*29e0*/  ISETP.GT.U32.AND P2, PT, R4, R63, PT ;  /* 0x0000003f0400720c */ /* 0x000fe20003f44070 */
[----:B------:R-:W-:Y:S01]  /*29f0*/  VIADD R48, R2, 0x10 ;  /* 0x0000001002307836 */ /* 0x000fe20000000000 */
[----:B------:R-:W-:Y:S01]  /*2a00*/  IABS R61, R50 ;  /* 0x00000032003d7213 */ /* 0x000fe20000000000 */
[----:B------:R-:W-:Y:S01]  /*2a10*/  @!P4 IMAD.IADD R55, R55, 0x1, -R4 ;  /* 0x000000013737c824 */ /* 0x000fe200078e0a04 */
[----:B------:R-:W-:Y:S01]  /*2a20*/  ISETP.GE.AND P5, PT, R50, RZ, PT ;  /* 0x000000ff3200720c */ /* 0x000fe20003fa6270 */
[----:B------:R-:W-:Y:S01]  /*2a30*/  VIADD R50, R2, 0xf ;  /* 0x0000000f02327836 */ /* 0x000fe20000000000 */
[----:B------:R-:W-:Y:S01]  /*2a40*/  IABS R65, R48 ;  /* 0x0000003000417213 */ /* 0x000fe20000000000 */
[----:B------:R-:W-:Y:S01]  /*2a50*/  IMAD.HI.U32 R46, R5, R61, RZ ;  /* 0x0000003d052e7227 */ /* 0x000fe200078e00ff */
[----:B------:R-:W-:-:S02]  /*2a60*/  ISETP.GT.U32.AND P4, PT, R4, R55, PT ;  /* 0x000000370400720c */ /* 0x000fc40003f84070 */
[----:B------:R-:W-:Y:S01]  /*2a70*/  IABS R67, R50 ;  /* 0x0000003200437213 */ /* 0x000fe20000000000 */
[----:B------:R-:W-:-:S04]  /*2a80*/  IMAD.HI.U32 R44, R5, R65, RZ ;  /* 0x00000041052c7227 */ /* 0x000fc800078e00ff */
[----:B------:R-:W-:Y:S02]  /*2a90*/  IMAD.MOV R46, RZ, RZ, -R46 ;  /* 0x000000ffff2e7224 */ /* 0x000fe400078e0a2e */
[----:B------:R-:W-:Y:S02]  /*2aa0*/  @!P2 IMAD.IADD R63, R63, 0x1, -R4 ;  /* 0x000000013f3fa824 */ /* 0x000fe400078e0a04 */
[----:B------:R-:W-:Y:S02]  /*2ab0*/  IMAD.MOV R44, RZ, RZ, -R44 ;  /* 0x000000ffff2c7224 */ /* 0x000fe400078e0a2c */
[C---:B------:R-:W-:Y:S01]  /*2ac0*/  IMAD R61, R4.reuse, R46, R61 ;  /* 0x0000002e043d7224 */ /* 0x040fe200078e023d */
[C---:B------:R-:W-:Y:S01]  /*2ad0*/  ISETP.GT.U32.AND P2, PT, R4.reuse, R63, PT ;  /* 0x0000003f0400720c */ /* 0x040fe20003f44070 */
[----:B------:R-:W-:Y:S02]  /*2ae0*/  IMAD R65, R4, R44, R65 ;  /* 0x0000002c04417224 */ /* 0x000fe400078e0241 */
[----:B------:R-:W-:-:S04]  /*2af0*/  IMAD.HI.U32 R44, R5, R67, RZ ;  /* 0x00000043052c7227 */ /* 0x000fc800078e00ff */
[----:B------:R-:W-:Y:S01]  /*2b00*/  @!P4 IMAD.IADD R55, R55, 0x1, -R4 ;  /* 0x000000013737c824 */ /* 0x000fe200078e0a04 */
[C---:B------:R-:W-:Y:S01]  /*2b10*/  ISETP.GT.U32.AND P4, PT, R4.reuse, R61, PT ;  /* 0x0000003d0400720c */ /* 0x040fe20003f84070 */
[----:B------:R-:W-:Y:S02]  /*2b20*/  IMAD.MOV R44, RZ, RZ, -R44 ;  /* 0x000000ffff2c7224 */ /* 0x000fe400078e0a2c */
[----:B------:R-:W-:Y:S01]  /*2b30*/  @!P3 IMAD.MOV R51, RZ, RZ, -R51 ;  /* 0x000000ffff33b224 */ /* 0x000fe200078e0a33 */
[C---:B------:R-:W-:Y:S01]  /*2b40*/  ISETP.GT.U32.AND P3, PT, R4.reuse, R59, PT ;  /* 0x0000003b0400720c */ /* 0x040fe20003f64070 */
[C---:B------:R-:W-:Y:S02]  /*2b50*/  IMAD R67, R4.reuse, R44, R67 ;  /* 0x0000002c04437224 */ /* 0x040fe400078e0243 */
[----:B------:R-:W-:Y:S02]  /*2b60*/  @!P2 IMAD.IADD R63, R63, 0x1, -R4 ;  /* 0x000000013f3fa824 */ /* 0x000fe400078e0a04 */
[----:B------:R-:W-:Y:S01]  /*2b70*/  IMAD.HI.U32 R46, R5, R69, RZ ;  /* 0x00000045052e7227 */ /* 0x000fe200078e00ff */
[----:B------:R-:W-:-:S03]  /*2b80*/  ISETP.GT.U32.AND P2, PT, R4, R67, PT ;  /* 0x000000430400720c */ /* 0x000fc60003f44070 */
[----:B------:R-:W-:Y:S01]  /*2b90*/  @!P4 IMAD.IADD R61, R61, 0x1, -R4 ;  /* 0x000000013d3dc824 */ /* 0x000fe200078e0a04 */
[----:B------:R-:W-:Y:S01]  /*2ba0*/  ISETP.GE.AND P4, PT, R52, RZ, PT ;  /* 0x000000ff3400720c */ /* 0x000fe20003f86270 */
[----:B------:R-:W-:Y:S02]  /*2bb0*/  IMAD.MOV R46, RZ, RZ, -R46 ;  /* 0x000000ffff2e7224 */ /* 0x000fe400078e0a2e */
[----:B------:R-:W-:Y:S01]  /*2bc0*/  @!P1 IMAD.MOV R55, RZ, RZ, -R55 ;  /* 0x000000ffff379224 */ /* 0x000fe200078e0a37 */
[C---:B------:R-:W-:Y:S01]  /*2bd0*/  ISETP.GT.U32.AND P1, PT, R4.reuse, R61, PT ;  /* 0x0000003d0400720c */ /* 0x040fe20003f24070 */
[----:B------:R-:W-:Y:S02]  /*2be0*/  IMAD R69, R4, R46, R69 ;  /* 0x0000002e04457224 */ /* 0x000fe400078e0245 */
[--C-:B------:R-:W-:Y:S02]  /*2bf0*/  @!P3 IMAD.IADD R59, R59, 0x1, -R4.reuse ;  /* 0x000000013b3bb824 */ /* 0x100fe400078e0a04 */
[----:B------:R-:W-:-:S02]  /*2c00*/  @!P2 IMAD.IADD R67, R67, 0x1, -R4 ;  /* 0x000000014343a824 */ /* 0x000fc400078e0a04 */
[----:B------:R-:W-:Y:S01]  /*2c10*/  VIADD R44, R2, 0xd ;  /* 0x0000000d022c7836 */ /* 0x000fe20000000000 */
[C---:B------:R-:W-:Y:S01]  /*2c20*/  ISETP.GT.U32.AND P3, PT, R4.reuse, R59, PT ;  /* 0x0000003b0400720c */ /* 0x040fe20003f64070 */
[----:B------:R-:W-:Y:S01]  /*2c30*/  @!P4 IMAD.MOV R63, RZ, RZ, -R63 ;  /* 0x000000ffff3fc224 */ /* 0x000fe200078e0a3f */
[----:B------:R-:W-:Y:S01]  /*2c40*/  ISETP.GT.U32.AND P4, PT, R4, R67, PT ;  /* 0x000000430400720c */ /* 0x000fe20003f84070 */
[----:B------:R-:W-:Y:S01]  /*2c50*/  VIADD R46, R2, 0xc ;  /* 0x0000000c022e7836 */ /* 0x000fe20000000000 */
[----:B------:R-:W-:Y:S01]  /*2c60*/  IABS R71, R44 ;  /* 0x0000002c00477213 */ /* 0x000fe20000000000 */
[----:B------:R-:W-:Y:S01]  /*2c70*/  @!P1 IMAD.IADD R61, R61, 0x1, -R4 ;  /* 0x000000013d3d9824 */ /* 0x000fe200078e0a04 */
[----:B------:R-:W-:Y:S01]  /*2c80*/  ISETP.GE.AND P1, PT, R54, RZ, PT ;  /* 0x000000ff3600720c */ /* 0x000fe20003f26270 */
[----:B------:R-:W-:Y:S01]  /*2c90*/  @!P6 IMAD.MOV R57, RZ, RZ, -R57 ;  /* 0x000000ffff39e224 */ /* 0x000fe200078e0a39 */
[----:B------:R-:W-:Y:S01]  /*2ca0*/  IABS R73, R46 ;  /* 0x0000002e00497213 */ /* 0x000fe20000000000 */
[----:B------:R-:W-:Y:S01]  /*2cb0*/  @!P5 IMAD.MOV R61, RZ, RZ, -R61 ;  /* 0x000000ffff3dd224 */ /* 0x000fe200078e0a3d */
[----:B------:R-:W-:Y:S01]  /*2cc0*/  ISETP.GE.AND P5, PT, R44, RZ, PT ;  /* 0x000000ff2c00720c */ /* 0x000fe20003fa6270 */
[----:B------:R-:W-:Y:S01]  /*2cd0*/  IMAD.HI.U32 R44, R5, R71, RZ ;  /* 0x00000047052c7227 */ /* 0x000fe200078e00ff */
[----:B------:R-:W-:-:S02]  /*2ce0*/  ISETP.GE.AND P2, PT, R46, RZ, PT ;  /* 0x000000ff2e00720c */ /* 0x000fc40003f46270 */
[----:B------:R-:W-:Y:S01]  /*2cf0*/  @!P3 IADD3 R59, R59, -R4, RZ ;  /* 0x800000043b3bb210 */ /* 0x000fe20007ffe0ff */
[----:B------:R-:W-:Y:S01]  /*2d00*/  @!P4 IMAD.IADD R67, R67, 0x1, -R4 ;  /* 0x000000014343c824 */ /* 0x000fe200078e0a04 */
[C---:B------:R-:W-:Y:S01]  /*2d10*/  ISETP.GT.U32.AND P4, PT, R4.reuse, R69, PT ;  /* 0x000000450400720c */ /* 0x040fe20003f84070 */
[----:B------:R-:W-:Y:S01]  /*2d20*/  IMAD.MOV R44, RZ, RZ, -R44 ;  /* 0x000000ffff2c7224 */ /* 0x000fe200078e0a2c */
[----:B------:R-:W-:Y:S01]  /*2d30*/  ISETP.GT.U32.AND P3, PT, R4, R65, PT ;  /* 0x000000410400720c */ /* 0x000fe20003f64070 */
[C---:B------:R-:W-:Y:S01]  /*2d40*/  IMAD.HI.U32 R46, R5.reuse, R73, RZ ;  /* 0x00000049052e7227 */ /* 0x040fe200078e00ff */
[----:B------:R-:W-:Y:S02]  /*2d50*/  ISETP.GE.AND P6, PT, R48, RZ, PT ;  /* 0x000000ff3000720c */ /* 0x000fe40003fc6270 */
[----:B------:R-:W-:Y:S01]  /*2d60*/  IADD3 R48, R2, 0xb, RZ ;  /* 0x0000000b02307810 */ /* 0x000fe20007ffe0ff */
[----:B------:R-:W-:Y:S02]  /*2d70*/  IMAD R71, R4, R44, R71 ;  /* 0x0000002c04477224 */ /* 0x000fe400078e0247 */
[----:B------:R-:W-:Y:S01]  /*2d80*/  IMAD.MOV R46, RZ, RZ, -R46 ;  /* 0x000000ffff2e7224 */ /* 0x000fe200078e0a2e */
[----:B------:R-:W-:Y:S01]  /*2d90*/  IABS R75, R48 ;  /* 0x00000030004b7213 */ /* 0x000fe20000000000 */
[----:B------:R-:W-:-:S04]  /*2da0*/  IMAD.HI.U32 R52, R5, R79, RZ ;  /* 0x0000004f05347227 */ /* 0x000fc800078e00ff */
[--C-:B------:R-:W-:Y:S02]  /*2db0*/  @!P4 IMAD.IADD R69, R69, 0x1, -R4.reuse ;  /* 0x000000014545c824 */ /* 0x100fe400078e0a04 */
[----:B------:R-:W-:Y:S02]  /*2dc0*/  @!P3 IMAD.IADD R65, R65, 0x1, -R4 ;  /* 0x000000014141b824 */ /* 0x000fe400078e0a04 */
[C---:B------:R-:W-:Y:S01]  /*2dd0*/  IMAD R73, R4.reuse, R46, R73 ;  /* 0x0000002e04497224 */ /* 0x040fe200078e0249 */
[C---:B------:R-:W-:Y:S01]  /*2de0*/  ISETP.GT.U32.AND P4, PT, R4.reuse, R69, PT ;  /* 0x000000450400720c */ /* 0x040fe20003f84070 */
[----:B------:R-:W-:Y:S01]  /*2df0*/  IMAD.MOV R52, RZ, RZ, -R52 ;  /* 0x000000ffff347224 */ /* 0x000fe200078e0a34 */
[----:B------:R-:W-:Y:S01]  /*2e00*/  ISETP.GT.U32.AND P3, PT, R4, R65, PT ;  /* 0x000000410400720c */ /* 0x000fe20003f64070 */
[----:B------:R-:W-:Y:S02]  /*2e10*/  VIADD R54, R2, 0xa ;  /* 0x0000000a02367836 */ /* 0x000fe40000000000 */
[----:B------:R-:W-:-:S02]  /*2e20*/  IMAD R79, R4, R52, R79 ;  /* 0x00000034044f7224 */ /* 0x000fc400078e024f */
[----:B------:R-:W-:Y:S01]  /*2e30*/  @!P0 IMAD.MOV R59, RZ, RZ, -R59 ;  /* 0x000000ffff3b8224 */ /* 0x000fe200078e0a3b */
[----:B------:R-:W-:Y:S01]  /*2e40*/  ISETP.GE.AND P0, PT, R50, RZ, PT ;  /* 0x000000ff3200720c */ /* 0x000fe20003f06270 */
[----:B------:R-:W-:Y:S01]  /*2e50*/  VIADD R52, R2, 0x8 ;  /* 0x0000000802347836 */ /* 0x000fe20000000000 */
[----:B------:R-:W-:Y:S01]  /*2e60*/  IABS R77, R54 ;  /* 0x00000036004d7213 */ /* 0x000fe20000000000 */
[----:B------:R-:W-:-:S03]  /*2e70*/  IMAD.HI.U32 R46, R5, R83, RZ ;  /* 0x00000053052e7227 */ /* 0x000fc600078e00ff */
[----:B------:R-:W-:Y:S01]  /*2e80*/  IABS R81, R52 ;  /* 0x0000003400517213 */ /* 0x000fe20000000000 */
[--C-:B------:R-:W-:Y:S01]  /*2e90*/  @!P4 IMAD.IADD R69, R69, 0x1, -R4.reuse ;  /* 0x000000014545c824 */ /* 0x100fe200078e0a04 */
[----:B------:R-:W-:Y:S01]  /*2ea0*/  ISETP.GT.U32.AND P4, PT, R4, R71, PT ;  /* 0x000000470400720c */ /* 0x000fe20003f84070 */
[----:B------:R-:W-:Y:S01]  /*2eb0*/  @!P3 IMAD.IADD R65, R65, 0x1, -R4 ;  /* 0x000000014141b824 */ /* 0x000fe200078e0a04 */
[----:B------:R-:W-:Y:S01]  /*2ec0*/  ISETP.GE.AND P3, PT, R48, RZ, PT ;  /* 0x000000ff3000720c */ /* 0x000fe20003f66270 */
[----:B------:R-:W-:-:S03]  /*2ed0*/  IMAD.HI.U32 R48, R5, R75, RZ ;  /* 0x0000004b05307227 */ /* 0x000fc600078e00ff */
[----:B------:R-:W-:Y:S01]  /*2ee0*/  @!P6 IADD3 R65, -R65, RZ, RZ ;  /* 0x000000ff4141e210 */ /* 0x000fe20007ffe1ff */
[----:B------:R-:W-:Y:S01]  /*2ef0*/  IMAD.HI.U32 R50, R5, R77, RZ ;  /* 0x0000004d05327227 */ /* 0x000fe200078e00ff */
[----:B------:R-:W-:-:S03]  /*2f00*/  IADD3 R48, -R48, RZ, RZ ;  /* 0x000000ff30307210 */ /* 0x000fc60007ffe1ff */
[----:B------:R-:W-:Y:S02]  /*2f10*/  IMAD.MOV R50, RZ, RZ, -R50 ;  /* 0x000000ffff327224 */ /* 0x000fe400078e0a32 */
[----:B------:R-:W-:Y:S01]  /*2f20*/  @!P4 IMAD.IADD R71, R71, 0x1, -R4 ;  /* 0x000000014747c824 */ /* 0x000fe200078e0a04 */
[C---:B------:R-:W-:Y:S01]  /*2f30*/  ISETP.GT.U32.AND P4, PT, R4.reuse, R73, PT ;  /* 0x000000490400720c */ /* 0x040fe20003f84070 */
[C---:B------:R-:W-:Y:S02]  /*2f40*/  IMAD R75, R4.reuse, R48, R75 ;  /* 0x00000030044b7224 */ /* 0x040fe400078e024b */
[----:B------:R-:W-:Y:S01]  /*2f50*/  IMAD.HI.U32 R44, R5, R81, RZ ;  /* 0x00000051052c7227 */ /* 0x000fe200078e00ff */
[----:B------:R-:W-:-:S03]  /*2f60*/  ISETP.GT.U32.AND P6, PT, R4, R71, PT ;  /* 0x000000470400720c */ /* 0x000fc60003fc4070 */
[----:B------:R-:W-:Y:S01]  /*2f70*/  IMAD R77, R4, R50, R77 ;  /* 0x00000032044d7224 */ /* 0x000fe200078e024d */
[----:B------:R-:W-:Y:S01]  /*2f80*/  IADD3 R50, -R44, RZ, RZ ;  /* 0x000000ff2c327210 */ /* 0x000fe20007ffe1ff */
[----:B------:R-:W-:Y:S01]  /*2f90*/  @!P0 IMAD.MOV R67, RZ, RZ, -R67 ;  /* 0x000000ffff438224 */ /* 0x000fe200078e0a43 */
[C---:B------:R-:W-:Y:S01]  /*2fa0*/  ISETP.GT.U32.AND P0, PT, R4.reuse, R75, PT ;  /* 0x0000004b0400720c */ /* 0x040fe20003f04070 */
[----:B------:R-:W-:Y:S02]  /*2fb0*/  IMAD.MOV R46, RZ, RZ, -R46 ;  /* 0x000000ffff2e7224 */ /* 0x000fe400078e0a2e */
[----:B------:R-:W-:Y:S02]  /*2fc0*/  @!P4 IMAD.IADD R73, R73, 0x1, -R4 ;  /* 0x000000014949c824 */ /* 0x000fe400078e0a04 */
[C---:B------:R-:W-:Y:S02]  /*2fd0*/  IMAD R81, R4.reuse, R50, R81 ;  /* 0x0000003204517224 */ /* 0x040fe400078e0251 */
[C---:B------:R-:W-:Y:S01]  /*2fe0*/  IMAD R83, R4.reuse, R46, R83 ;  /* 0x0000002e04537224 */ /* 0x040fe200078e0253 */
[----:B------:R-:W-:Y:S01]  /*2ff0*/  ISETP.GT.U32.AND P4, PT, R4, R73, PT ;  /* 0x000000490400720c */ /* 0x000fe20003f84070 */
[----:B------:R-:W-:-:S04]  /*3000*/  IMAD.HI.U32 R48, R5, R85, RZ ;  /* 0x0000005505307227 */ /* 0x000fc800078e00ff */
[----:B------:R-:W-:Y:S01]  /*3010*/  @!P1 IMAD.MOV R69, RZ, RZ, -R69 ;  /* 0x000000ffff459224 */ /* 0x000fe200078e0a45 */
[C---:B------:R-:W-:Y:S01]  /*3020*/  ISETP.GT.U32.AND P1, PT, R4.reuse, R77, PT ;  /* 0x0000004d0400720c */ /* 0x040fe20003f24070 */
[--C-:B------:R-:W-:Y:S01]  /*3030*/  @!P0 IMAD.IADD R75, R75, 0x1, -R4.reuse ;  /* 0x000000014b4b8824 */ /* 0x100fe200078e0a04 */
[C---:B------:R-:W-:Y:S01]  /*3040*/  ISETP.GT.U32.AND P0, PT, R4.reuse, R83, PT ;  /* 0x000000530400720c */ /* 0x040fe20003f04070 */
[----:B------:R-:W-:Y:S01]  /*3050*/  @!P6 IMAD.IADD R71, R71, 0x1, -R4 ;  /* 0x000000014747e824 */ /* 0x000fe200078e0a04 */
[C---:B------:R-:W-:Y:S01]  /*3060*/  ISETP.GT.U32.AND P6, PT, R4.reuse, R79, PT ;  /* 0x0000004f0400720c */ /* 0x040fe20003fc4070 */
[----:B------:R-:W-:Y:S02]  /*3070*/  IMAD.MOV R48, RZ, RZ, -R48 ;  /* 0x000000ffff307224 */ /* 0x000fe400078e0a30 */
[----:B------:R-:W-:Y:S01]  /*3080*/  @!P4 IMAD.IADD R73, R73, 0x1, -R4 ;  /* 0x000000014949c824 */ /* 0x000fe200078e0a04 */
[----:B------:R-:W-:Y:S01]  /*3090*/  ISETP.GT.U32.AND P4, PT, R4, R81, PT ;  /* 0x000000510400720c */ /* 0x000fe20003f84070 */
[----:B------:R-:W-:-:S02]  /*30a0*/  VIADD R50, R2, 0x2 ;  /* 0x0000000202327836 */ /* 0x000fc40000000000 */
[----:B------:R-:W-:Y:S02]  /*30b0*/  IMAD R85, R4, R48, R85 ;  /* 0x0000003004557224 */ /* 0x000fe400078e0255 */
[----:B------:R-:W-:Y:S01]  /*30c0*/  IMAD.HI.U32 R46, R5, R89, RZ ;  /* 0x00000059052e7227 */ /* 0x000fe200078e00ff */
[----:B------:R-:W-:-:S03]  /*30d0*/  IABS R93, R50 ;  /* 0x00000032005d7213 */ /* 0x000fc60000000000 */
[----:B------:R-:W-:Y:S01]  /*30e0*/  VIADD R48, R2, 0x3 ;  /* 0x0000000302307836 */ /* 0x000fe20000000000 */
[----:B------:R-:W-:Y:S01]  /*30f0*/  @!P6 IADD3 R79, R79, -R4, RZ ;  /* 0x800000044f4fe210 */ /* 0x000fe20007ffe0ff */
[----:B------:R-:W-:Y:S01]  /*3100*/  IMAD.HI.U32 R44, R5, R87, RZ ;  /* 0x00000057052c7227 */ /* 0x000fe200078e00ff */
[C---:B------:R-:W-:Y:S02]  /*3110*/  ISETP.GT.U32.AND P6, PT, R4.reuse, R75, PT ;  /* 0x0000004b0400720c */ /* 0x040fe40003fc4070 */
[----:B------:R-:W-:Y:S01]  /*3120*/  IABS R91, R48 ;  /* 0x00000030005b7213 */ /* 0x000fe20000000000 */
[----:B------:R-:W-:Y:S01]  /*3130*/  @!P4 IMAD.IADD R81, R81, 0x1, -R4 ;  /* 0x000000015151c824 */ /* 0x000fe200078e0a04 */
[----:B------:R-:W-:Y:S01]  /*3140*/  ISETP.GT.U32.AND P4, PT, R4, R79, PT ;  /* 0x0000004f0400720c */ /* 0x000fe20003f84070 */
[----:B------:R-:W-:Y:S02]  /*3150*/  IMAD.MOV R46, RZ, RZ, -R46 ;  /* 0x000000ffff2e7224 */ /* 0x000fe400078e0a2e */
[----:B------:R-:W-:-:S02]  /*3160*/  IMAD.MOV R44, RZ, RZ, -R44 ;  /* 0x000000ffff2c7224 */ /* 0x000fc400078e0a2c */
[--C-:B------:R-:W-:Y:S01]  /*3170*/  @!P1 IMAD.IADD R77, R77, 0x1, -R4.reuse ;  /* 0x000000014d4d9824 */ /* 0x100fe200078e0a04 */
[C---:B------:R-:W-:Y:S01]  /*3180*/  ISETP.GT.U32.AND P1, PT, R4.reuse, R85, PT ;  /* 0x000000550400720c */ /* 0x040fe20003f24070 */
[----:B------:R-:W-:Y:S01]  /*3190*/  @!P0 IMAD.IADD R83, R83, 0x1, -R4 ;  /* 0x0000000153538824 */ /* 0x000fe200078e0a04 */
[C---:B------:R-:W-:Y:S01]  /*31a0*/  ISETP.GT.U32.AND P0, PT, R4.reuse, R81, PT ;  /* 0x000000510400720c */ /* 0x040fe20003f04070 */
[----:B------:R-:W-:Y:S02]  /*31b0*/  IMAD R89, R4, R46, R89 ;  /* 0x0000002e04597224 */ /* 0x000fe400078e0259 */
[----:B------:R-:W-:-:S04]  /*31c0*/  IMAD.HI.U32 R46, R5, R93, RZ ;  /* 0x0000005d052e7227 */ /* 0x000fc800078e00ff */
[----:B------:R-:W-:Y:S02]  /*31d0*/  IMAD R87, R4, R44, R87 ;  /* 0x0000002c04577224 */ /* 0x000fe400078e0257 */
[----:B------:R-:W-:-:S04]  /*31e0*/  IMAD.HI.U32 R44, R5, R91, RZ ;  /* 0x0000005b052c7227 */ /* 0x000fc800078e00ff */
[----:B------:R-:W-:Y:S02]  /*31f0*/  IMAD.MOV R46, RZ, RZ, -R46 ;  /* 0x000000ffff2e7224 */ /* 0x000fe400078e0a2e */
[----:B------:R-:W-:Y:S02]  /*3200*/  IMAD.MOV R44, RZ, RZ, -R44 ;  /* 0x000000ffff2c7224 */ /* 0x000fe400078e0a2c */
[C---:B------:R-:W-:Y:S02]  /*3210*/  IMAD R93, R4.reuse, R46, R93 ;  /* 0x0000002e045d7224 */ /* 0x040fe400078e025d */
[----:B------:R-:W-:Y:S02]  /*3220*/  IMAD R91, R4, R44, R91 ;  /* 0x0000002c045b7224 */ /* 0x000fe400078e025b */
[----:B------:R-:W-:-:S04]  /*3230*/  IMAD.HI.U32 R44, R5, R95, RZ ;  /* 0x0000005f052c7227 */ /* 0x000fc800078e00ff */
[----:B------:R-:W-:Y:S01]  /*3240*/  @!P5 IMAD.MOV R71, RZ, RZ, -R71 ;  /* 0x000000ffff47d224 */ /* 0x000fe200078e0a47 */
[C---:B------:R-:W-:Y:S01]  /*3250*/  ISETP.GT.U32.AND P5, PT, R4.reuse, R77, PT ;  /* 0x0000004d0400720c */ /* 0x040fe20003fa4070 */
[----:B------:R-:W-:Y:S01]  /*3260*/  @!P1 IMAD.IADD R85, R85, 0x1, -R4 ;  /* 0x0000000155559824 */ /* 0x000fe200078e0a04 */
[----:B------:R-:W-:Y:S01]  /*3270*/  ISETP.GT.U32.AND P1, PT, R4, R83, PT ;  /* 0x000000530400720c */ /* 0x000fe20003f24070 */
[----:B------:R-:W-:-:S04]  /*3280*/  IMAD.HI.U32 R5, R5, R97, RZ ;  /* 0x0000006105057227 */ /* 0x000fc800078e00ff */
[--C-:B------:R-:W-:Y:S01]  /*3290*/  @!P0 IMAD.IADD R81, R81, 0x1, -R4.reuse ;  /* 0x0000000151518824 */ /* 0x100fe200078e0a04 */
[C---:B------:R-:W-:Y:S01]  /*32a0*/  ISETP.GT.U32.AND P0, PT, R4.reuse, R93, PT ;  /* 0x0000005d0400720c */ /* 0x040fe20003f04070 */
[----:B------:R-:W-:Y:S01]  /*32b0*/  @!P2 IMAD.MOV R73, RZ, RZ, -R73 ;  /* 0x000000ffff49a224 */ /* 0x000fe200078e0a49 */
[C---:B------:R-:W-:Y:S01]  /*32c0*/  ISETP.GT.U32.AND P2, PT, R4.reuse, R85, PT ;  /* 0x000000550400720c */ /* 0x040fe20003f44070 */
[--C-:B------:R-:W-:Y:S01]  /*32d0*/  @!P6 IMAD.IADD R75, R75, 0x1, -R4.reuse ;  /* 0x000000014b4be824 */ /* 0x100fe200078e0a04 */
[C---:B------:R-:W-:Y:S01]  /*32e0*/  ISETP.GT.U32.AND P6, PT, R4.reuse, R87, PT ;  /* 0x000000570400720c */ /* 0x040fe20003fc4070 */
[----:B------:R-:W-:Y:S01]  /*32f0*/  @!P4 IMAD.IADD R79, R79, 0x1, -R4 ;  /* 0x000000014f4fc824 */ /* 0x000fe200078e0a04 */
[C---:B------:R-:W-:Y:S01]  /*3300*/  ISETP.GT.U32.AND P4, PT, R4.reuse, R91, PT ;  /* 0x0000005b0400720c */ /* 0x040fe20003f84070 */
[----:B------:R-:W-:Y:S01]  /*3310*/  IMAD.MOV R44, RZ, RZ, -R44 ;  /* 0x000000ffff2c7224 */ /* 0x000fe200078e0a2c */
[----:B------:R-:W-:Y:S01]  /*3320*/  IADD3 R5, -R5, RZ, RZ ;  /* 0x000000ff05057210 */ /* 0x000fe20007ffe1ff */
[----:B------:R-:W-:Y:S01]  /*3330*/  @!P5 IMAD.IADD R77, R77, 0x1, -R4 ;  /* 0x000000014d4dd824 */ /* 0x000fe200078e0a04 */
[C---:B------:R-:W-:Y:S01]  /*3340*/  ISETP.GT.U32.AND P5, PT, R4.reuse, R89, PT ;  /* 0x000000590400720c */ /* 0x040fe20003fa4070 */
[----:B------:R-:W-:-:S02]  /*3350*/  IMAD R95, R4, R44, R95 ;  /* 0x0000002c045f7224 */ /* 0x000fc400078e025f */
[C---:B------:R-:W-:Y:S01]  /*3360*/  IMAD R97, R4.reuse, R5, R97 ;  /* 0x0000000504617224 */ /* 0x040fe200078e0261 */
[----:B------:R-:W-:Y:S01]  /*3370*/  SHF.R.S32.HI R5, RZ, 0x1f, R228 ;  /* 0x0000001fff057819 */ /* 0x000fe200000114e4 */
[--C-:B------:R-:W-:Y:S01]  /*3380*/  @!P1 IMAD.IADD R83, R83, 0x1, -R4.reuse ;  /* 0x0000000153539824 */ /* 0x100fe200078e0a04 */
[C---:B------:R-:W-:Y:S01]  /*3390*/  ISETP.GT.U32.AND P1, PT, R4.reuse, R95, PT ;  /* 0x0000005f0400720c */ /* 0x040fe20003f24070 */
[--C-:B------:R-:W-:Y:S01]  /*33a0*/  @!P0 IMAD.IADD R93, R93, 0x1, -R4.reuse ;  /* 0x000000015d5d8824 */ /* 0x100fe200078e0a04 */
[----:B------:R-:W-:Y:S01]  /*33b0*/  ISETP.GT.U32.AND P0, PT, R4, R97, PT ;  /* 0x000000610400720c */ /* 0x000fe20003f04070 */
[--C-:B------:R-:W-:Y:S01]  /*33c0*/  @!P2 IMAD.IADD R85, R85, 0x1, -R4.reuse ;  /* 0x000000015555a824 */ /* 0x100fe200078e0a04 */
[----:B------:R-:W-:Y:S01]  /*33d0*/  ISETP.GE.AND P2, PT, R54, RZ, PT ;  /* 0x000000ff3600720c */ /* 0x000fe20003f46270 */
[--C-:B------:R-:W-:Y:S01]  /*33e0*/  @!P6 IMAD.IADD R87, R87, 0x1, -R4.reuse ;  /* 0x000000015757e824 */ /* 0x100fe200078e0a04 */
[----:B------:R-:W-:Y:S01]  /*33f0*/  ISETP.GE.AND P6, PT, R56, RZ, PT ;  /* 0x000000ff3800720c */ /* 0x000fe20003fc6270 */
[--C-:B------:R-:W-:Y:S01]  /*3400*/  @!P4 IMAD.IADD R91, R91, 0x1, -R4.reuse ;  /* 0x000000015b5bc824 */ /* 0x100fe200078e0a04 */
[----:B------:R-:W-:Y:S01]  /*3410*/  ISETP.GE.AND P4, PT, R58, RZ, PT ;  /* 0x000000ff3a00720c */ /* 0x000fe20003f86270 */
[--C-:B------:R-:W-:Y:S01]  /*3420*/  @!P5 IMAD.IADD R89, R89, 0x1, -R4.reuse ;  /* 0x000000015959d824 */ /* 0x100fe200078e0a04 */
[----:B------:R-:W-:Y:S01]  /*3430*/  ISETP.GE.AND P5, PT, R52, RZ, PT ;  /* 0x000000ff3400720c */ /* 0x000fe20003fa6270 */
[----:B------:R-:W-:Y:S01]  /*3440*/  @!P3 IMAD.MOV R75, RZ, RZ, -R75 ;  /* 0x000000ffff4bb224 */ /* 0x000fe200078e0a4b */
[C---:B------:R-:W-:Y:S01]  /*3450*/  ISETP.GT.U32.AND P3, PT, R4.reuse, R91, PT ;  /* 0x0000005b0400720c */ /* 0x040fe20003f64070 */
[--C-:B------:R-:W-:Y:S01]  /*3460*/  @!P1 IMAD.IADD R95, R95, 0x1, -R4.reuse ;  /* 0x000000015f5f9824 */ /* 0x100fe200078e0a04 */
[C---:B------:R-:W-:Y:S01]  /*3470*/  ISETP.GT.U32.AND P1, PT, R4.reuse, R87, PT ;  /* 0x000000570400720c */ /* 0x040fe20003f24070 */
[----:B------:R-:W-:Y:S01]  /*3480*/  @!P0 IMAD.IADD R97, R97, 0x1, -R4 ;  /* 0x0000000161618824 */ /* 0x000fe200078e0a04 */
[----:B------:R-:W-:Y:S01]  /*3490*/  LEA.HI R228, R5, R228, RZ, 0x7 ;  /* 0x000000e405e47211 */ /* 0x000fe200078f38ff */
[----:B------:R-:W-:Y:S01]  /*34a0*/  @!P2 IMAD.MOV R77, RZ, RZ, -R77 ;  /* 0x000000ffff4da224 */ /* 0x000fe200078e0a4d */
[----:B------:R-:W-:-:S02]  /*34b0*/  ISETP.GT.U32.AND P2, PT, R4, R89, PT ;  /* 0x000000590400720c */ /* 0x000fc40003f44070 */
[----:B------:R-:W-:Y:S01]  /*34c0*/  @!P6 IADD3 R79, -R79, RZ, RZ ;  /* 0x000000ff4f4fe210 */ /* 0x000fe20007ffe1ff */
[----:B------:R-:W-:Y:S01]  /*34d0*/  @!P4 IMAD.MOV R83, RZ, RZ, -R83 ;  /* 0x000000ffff53c224 */ /* 0x000fe200078e0a53 */
[C---:B------:R-:W-:Y:S01]  /*34e0*/  ISETP.GT.U32.AND P6, PT, R4.reuse, R93, PT ;  /* 0x0000005d0400720c */ /* 0x040fe20003fc4070 */
[----:B------:R-:W-:Y:S01]  /*34f0*/  @!P5 IMAD.MOV R81, RZ, RZ, -R81 ;  /* 0x000000ffff51d224 */ /* 0x000fe200078e0a51 */
[C---:B------:R-:W-:Y:S01]  /*3500*/  ISETP.GT.U32.AND P0, PT, R4.reuse, R95, PT ;  /* 0x0000005f0400720c */ /* 0x040fe20003f04070 */
[--C-:B------:R-:W-:Y:S01]  /*3510*/  @!P3 IMAD.IADD R91, R91, 0x1, -R4.reuse ;  /* 0x000000015b5bb824 */ /* 0x100fe200078e0a04 */
[----:B------:R-:W-:Y:S01]  /*3520*/  ISETP.GT.U32.AND P4, PT, R4, R97, PT ;  /* 0x000000610400720c */ /* 0x000fe20003f84070 */
[--C-:B------:R-:W-:Y:S01]  /*3530*/  @!P1 IMAD.IADD R87, R87, 0x1, -R4.reuse ;  /* 0x0000000157579824 */ /* 0x100fe200078e0a04 */
[----:B------:R-:W-:Y:S02]  /*3540*/  ISETP.GE.AND P5, PT, R60, RZ, PT ;  /* 0x000000ff3c00720c */ /* 0x000fe40003fa6270 */
[----:B------:R-:W-:Y:S01]  /*3550*/  ISETP.GE.AND P1, PT, R62, RZ, PT ;  /* 0x000000ff3e00720c */ /* 0x000fe20003f26270 */
[----:B------:R-:W-:Y:S01]  /*3560*/  @!P2 IMAD.IADD R89, R89, 0x1, -R4 ;  /* 0x000000015959a824 */ /* 0x000fe200078e0a04 */
[----:B------:R-:W-:-:S02]  /*3570*/  ISETP.GE.AND P2, PT, R64, RZ, PT ;  /* 0x000000ff4000720c */ /* 0x000fc40003f46270 */
[----:B------:R-:W-:Y:S01]  /*3580*/  ISETP.GE.AND P3, PT, R48, RZ, PT ;  /* 0x000000ff3000720c */ /* 0x000fe20003f66270 */
[--C-:B------:R-:W-:Y:S01]  /*3590*/  @!P6 IMAD.IADD R93, R93, 0x1, -R4.reuse ;  /* 0x000000015d5de824 */ /* 0x100fe200078e0a04 */
[----:B------:R-:W-:Y:S01]  /*35a0*/  ISETP.GE.AND P6, PT, R50, RZ, PT ;  /* 0x000000ff3200720c */ /* 0x000fe20003fc6270 */
[----:B------:R-:W-:Y:S01]  /*35b0*/  @!P0 IMAD.IADD R95, R95, 0x1, -R4 ;  /* 0x000000015f5f8824 */ /* 0x000fe200078e0a04 */
[----:B------:R-:W-:Y:S02]  /*35c0*/  ISETP.GE.AND P0, PT, R66, RZ, PT ;  /* 0x000000ff4200720c */ /* 0x000fe40003f06270 */
[----:B------:R-:W-:Y:S01]  /*35d0*/  @!P4 IADD3 R97, R97, -R4, RZ ;  /* 0x800000046161c210 */ /* 0x000fe20007ffe0ff */
[----:B------:R-:W-:Y:S01]  /*35e0*/  @!P5 IMAD.MOV R85, RZ, RZ, -R85 ;  /* 0x000000ffff55d224 */ /* 0x000fe200078e0a55 */
[----:B------:R-:W-:Y:S01]  /*35f0*/  ISETP.NE.AND P4, PT, R45, RZ, PT ;  /* 0x000000ff2d00720c */ /* 0x000fe20003f85270 */
[----:B------:R-:W-:Y:S01]  /*3600*/  @!P1 IMAD.MOV R87, RZ, RZ, -R87 ;  /* 0x000000ffff579224 */ /* 0x000fe200078e0a57 */
[----:B------:R-:W-:Y:S01]  /*3610*/  LOP3.LUT R4, RZ, R45, RZ, 0x33, !PT ;  /* 0x0000002dff047212 */ /* 0x000fe200078e33ff */
[----:B------:R-:W-:Y:S01]  /*3620*/  @!P2 IMAD.MOV R89, RZ, RZ, -R89 ;  /* 0x000000ffff59a224 */ /* 0x000fe200078e0a59 */
[----:B------:R-:W-:Y:S01]  /*3630*/  ISETP.GE.AND P5, PT, R2, RZ, PT ;  /* 0x000000ff0200720c */ /* 0x000fe20003fa6270 */
[----:B------:R-:W-:Y:S01]  /*3640*/  @!P3 IMAD.MOV R91, RZ, RZ, -R91 ;  /* 0x000000ffff5bb224 */ /* 0x000fe200078e0a5b */
[C---:B------:R-:W-:Y:S01]  /*3650*/  SEL R5, R4.reuse, R16, !P4 ;  /* 0x0000001004057207 */ /* 0x040fe20006000000 */
[----:B------:R-:W-:Y:S01]  /*3660*/  @!P6 IMAD.MOV R93, RZ, RZ, -R93 ;  /* 0x000000ffff5de224 */ /* 0x000fe200078e0a5d */
[C---:B------:R-:W-:Y:S01]  /*3670*/  SEL R44, R4.reuse, R17, !P4 ;  /* 0x00000011042c7207 */ /* 0x040fe20006000000 */
[----:B------:R-:W-:Y:S01]  /*3680*/  @!P0 IMAD.MOV R95, RZ, RZ, -R95 ;  /* 0x000000ffff5f8224 */ /* 0x000fe200078e0a5f */
[----:B------:R-:W0:Y:S01]  /*3690*/  LDC.64 R16, c[0x0][0x218] ;  /* 0x00008600ff107b82 */ /* 0x000e220000000a00 */
[C---:B------:R-:W-:Y:S01]  /*36a0*/  SEL R6, R4.reuse, R6, !P4 ;  /* 0x0000000604067207 */ /* 0x040fe20006000000 */
[----:B------:R-:W-:Y:S01]  /*36b0*/  IMAD R54, R5, UR4, RZ ;  /* 0x0000000405367c24 */ /* 0x000fe2000f8e02ff */
[----:B------:R-:W-:Y:S01]  /*36c0*/  SEL R7, R4, R7, !P4 ;  /* 0x0000000704077207 */ /* 0x000fe20006000000 */
[----:B------:R-:W-:Y:S01]  /*36d0*/  IMAD R56, R44, UR4, RZ ;  /* 0x000000042c387c24 */ /* 0x000fe2000f8e02ff */
[----:B------:R-:W-:Y:S01]  /*36e0*/  SEL R8, R4, R8, !P4 ;  /* 0x0000000804087207 */ /* 0x000fe20006000000 */
[----:B------:R-:W-:Y:S01]  /*36f0*/  IMAD R6, R6, UR4, RZ ;  /* 0x0000000406067c24 */ /* 0x000fe2000f8e02ff */
[C---:B------:R-:W-:Y:S01]  /*3700*/  SEL R9, R4.reuse, R9, !P4 ;  /* 0x0000000904097207 */ /* 0x040fe20006000000 */
[----:B------:R-:W-:Y:S01]  /*3710*/  @!P5 IMAD.MOV R97, RZ, RZ, -R97 ;  /* 0x000000ffff61d224 */ /* 0x000fe200078e0a61 */
[C---:B------:R-:W-:Y:S01]  /*3720*/  SEL R10, R4.reuse, R10, !P4 ;  /* 0x0000000a040a7207 */ /* 0x040fe20006000000 */
[----:B------:R-:W-:Y:S01]  /*3730*/  IMAD R7, R7, UR4, RZ ;  /* 0x0000000407077c24 */ /* 0x000fe2000f8e02ff */
[----:B------:R-:W-:Y:S01]  /*3740*/  SEL R19, R4, R19, !P4 ;  /* 0x0000001304137207 */ /* 0x000fe20006000000 */
[----:B------:R-:W-:Y:S01]  /*3750*/  IMAD R8, R8, UR4, RZ ;  /* 0x0000000408087c24 */ /* 0x000fe2000f8e02ff */
        /* <DEDUP_REMOVED lines=110> */
[----:B------:R-:W-:Y:S01]  /*3e40*/  SEL R4, R4, R97, !P4 ;  /* 0x0000006104047207 */ /* 0x000fe20006000000 */
[----:B------:R-:W-:Y:S01]  /*3e50*/  IMAD R89, R89, UR4, RZ ;  /* 0x0000000459597c24 */ /* 0x000fe2000f8e02ff */
[-C--:B0-----:R-:W-:Y:S01]  /*3e60*/  LEA R19, P2, R6, R16.reuse, 0x1 ;  /* 0x0000001006137211 */ /* 0x081fe200078408ff */
[----:B------:R-:W-:Y:S01]  /*3e70*/  IMAD R91, R91, UR4, RZ ;  /* 0x000000045b5b7c24 */ /* 0x000fe2000f8e02ff */
[-C--:B------:R-:W-:Y:S01]  /*3e80*/  LEA R20, P3, R7, R16.reuse, 0x1 ;  /* 0x0000001007147211 */ /* 0x080fe200078608ff */
[----:B------:R-:W-:Y:S01]  /*3e90*/  IMAD R166, R4, UR4, RZ ;  /* 0x0000000404a67c24 */ /* 0x000fe2000f8e02ff */
[-C--:B------:R-:W-:Y:S01]  /*3ea0*/  LEA R21, P4, R8, R16.reuse, 0x1 ;  /* 0x0000001008157211 */ /* 0x080fe200078808ff */
[----:B------:R-:W-:Y:S01]  /*3eb0*/  IMAD R93, R93, UR4, RZ ;  /* 0x000000045d5d7c24 */ /* 0x000fe2000f8e02ff */
[-C--:B------:R-:W-:Y:S01]  /*3ec0*/  LEA R100, P5, R9, R16.reuse, 0x1 ;  /* 0x0000001009647211 */ /* 0x080fe200078a08ff */
[----:B------:R-:W-:Y:S01]  /*3ed0*/  IMAD R95, R95, UR4, RZ ;  /* 0x000000045f5f7c24 */ /* 0x000fe2000f8e02ff */
[----:B------:R-:W-:Y:S01]  /*3ee0*/  LEA R49, P6, R10, R16, 0x1 ;  /* 0x000000100a317211 */ /* 0x000fe200078c08ff */
[----:B------:R-:W-:Y:S01]  /*3ef0*/  ULDC UR4, c[0x0][0x23c] ;  /* 0x00008f0000047ab9 */ /* 0x000fe20000000800 */
[-C--:B------:R-:W-:Y:S01]  /*3f00*/  LEA.HI.X.SX32 R18, R6, R17.reuse, 0x1, P2 ;  /* 0x0000001106127211 */ /* 0x080fe200010f0eff */
[----:B------:R-:W-:Y:S01]  /*3f10*/  ULDC UR5, c[0x0][0x238] ;  /* 0x00008e0000057ab9 */ /* 0x000fe20000000800 */
[----:B------:R-:W-:-:S02]  /*3f20*/  LEA.HI.X.SX32 R11, R7, R17, 0x1, P3 ;  /* 0x00000011070b7211 */ /* 0x000fc400018f0eff */
[----:B------:R-:W-:Y:S02]  /*3f30*/  CS2R R96, SRZ ;  /* 0x0000000000607805 */ /* 0x000fe4000001ff00 */
[-C--:B------:R-:W-:Y:S01]  /*3f40*/  LEA.HI.X.SX32 R3, R8, R17.reuse, 0x1, P4 ;  /* 0x0000001108037211 */ /* 0x080fe200020f0eff */
[----:B------:R-:W-:Y:S01]  /*3f50*/  IMAD R242, R242, UR5, RZ ;  /* 0x00000005f2f27c24 */ /* 0x000fe2000f8e02ff */
[-C--:B------:R-:W-:Y:S01]  /*3f60*/  LEA.HI.X.SX32 R4, R9, R17.reuse, 0x1, P5 ;  /* 0x0000001109047211 */ /* 0x080fe200028f0eff */
[----:B------:R-:W-:Y:S01]  /*3f70*/  IMAD R241, R241, UR5, RZ ;  /* 0x00000005f1f17c24 */ /* 0x000fe2000f8e02ff */
[-C--:B------:R-:W-:Y:S01]  /*3f80*/  LEA R48, P1, R52, R16.reuse, 0x1 ;  /* 0x0000001034307211 */ /* 0x080fe200078208ff */
        /* <DEDUP_REMOVED lines=9> */
[-C--:B------:R-:W-:Y:S01]  /*4020*/  LEA.HI.X.SX32 R5, R10, R17.reuse, 0x1, P6 ;  /* 0x000000110a057211 */ /* 0x080fe200030f0eff */
[----:B------:R-:W-:Y:S01]  /*4030*/  IMAD R235, R235, UR5, RZ ;  /* 0x00000005ebeb7c24 */ /* 0x000fe2000f8e02ff */
[-C--:B------:R-:W-:Y:S01]  /*4040*/  LEA.HI.X.SX32 R6, R52, R17.reuse, 0x1, P1 ;  /* 0x0000001134067211 */ /* 0x080fe200008f0eff */
[----:B------:R-:W-:Y:S01]  /*4050*/  IMAD.SHL.U32 R52, R84, 0x2, RZ ;  /* 0x0000000254347824 */ /* 0x000fe200078e00ff */
[-C--:B------:R-:W-:Y:S01]  /*4060*/  LEA.HI.X.SX32 R7, R12, R17.reuse, 0x1, P2 ;  /* 0x000000110c077211 */ /* 0x080fe200010f0eff */
[----:B------:R-:W-:Y:S01]  /*4070*/  IMAD R234, R234, UR5, RZ ;  /* 0x00000005eaea7c24 */ /* 0x000fe2000f8e02ff */
[-C--:B------:R-:W-:Y:S01]  /*4080*/  LEA.HI.X.SX32 R8, R13, R17.reuse, 0x1, P3 ;  /* 0x000000110d087211 */ /* 0x080fe200018f0eff */
[----:B------:R-:W-:Y:S01]  /*4090*/  IMAD R233, R233, UR5, RZ ;  /* 0x00000005e9e97c24 */ /* 0x000fe2000f8e02ff */
[-C--:B------:R-:W-:Y:S01]  /*40a0*/  LEA.HI.X.SX32 R9, R14, R17.reuse, 0x1, P4 ;  /* 0x000000110e097211 */ /* 0x080fe200020f0eff */
[----:B------:R0:W-:Y:S01]  /*40b0*/  STL [R1+0x8], R52 ;  /* 0x0000083401007387 */ /* 0x0001e20000100800 */
[----:B------:R-:W-:Y:S01]  /*40c0*/  LEA.HI.X.SX32 R10, R15, R17, 0x1, P5 ;  /* 0x000000110f0a7211 */ /* 0x000fe200028f0eff */
[----:B------:R-:W-:Y:S01]  /*40d0*/  IMAD R232, R232, UR5, RZ ;  /* 0x00000005e8e87c24 */ /* 0x000fe2000f8e02ff */
[-C--:B------:R-:W-:Y:S01]  /*40e0*/  LEA R43, P6, R54, R16.reuse, 0x1 ;  /* 0x00000010362b7211 */ /* 0x080fe200078c08ff */
[----:B------:R-:W-:Y:S01]  /*40f0*/  IMAD R231, R231, UR5, RZ ;  /* 0x00000005e7e77c24 */ /* 0x000fe2000f8e02ff */
[-C--:B------:R-:W-:Y:S01]  /*4100*/  LEA R42, P1, R56, R16.reuse, 0x1 ;  /* 0x00000010382a7211 */ /* 0x080fe200078208ff */
[----:B------:R-:W-:Y:S01]  /*4110*/  IMAD R230, R230, UR5, RZ ;  /* 0x00000005e6e67c24 */ /* 0x000fe2000f8e02ff */
[-C--:B------:R-:W-:Y:S01]  /*4120*/  LEA R41, P2, R58, R16.reuse, 0x1 ;  /* 0x000000103a297211 */ /* 0x080fe200078408ff */
[----:B------:R-:W-:Y:S01]  /*4130*/  IMAD R229, R229, UR5, RZ ;  /* 0x00000005e5e57c24 */ /* 0x000fe2000f8e02ff */
[----:B------:R-:W-:-:S02]  /*4140*/  LEA R40, P3, R60, R16, 0x1 ;  /* 0x000000103c287211 */ /* 0x000fc400078608ff */
[-C--:B------:R-:W-:Y:S02]  /*4150*/  LEA R39, P4, R102, R16.reuse, 0x1 ;  /* 0x0000001066277211 */ /* 0x080fe400078808ff */
[-C--:B------:R-:W-:Y:S02]  /*4160*/  LEA R38, P5, R103, R16.reuse, 0x1 ;  /* 0x0000001067267211 */ /* 0x080fe400078a08ff */
[-C--:B------:R-:W-:Y:S02]  /*4170*/  LEA.HI.X.SX32 R12, R54, R17.reuse, 0x1, P6 ;  /* 0x00000011360c7211 */ /* 0x080fe400030f0eff */
[-C--:B------:R-:W-:Y:S01]  /*4180*/  LEA.HI.X.SX32 R13, R56, R17.reuse, 0x1, P1 ;  /* 0x00000011380d7211 */ /* 0x080fe200008f0eff */
[----:B------:R-:W-:Y:S01]  /*4190*/  IMAD R56, R246, UR5, RZ ;  /* 0x00000005f6387c24 */ /* 0x000fe2000f8e02ff */
[-C--:B------:R-:W-:Y:S01]  /*41a0*/  LEA.HI.X.SX32 R14, R58, R17.reuse, 0x1, P2 ;  /* 0x000000113a0e7211 */ /* 0x080fe200010f0eff */
[----:B------:R-:W-:Y:S01]  /*41b0*/  IMAD R56, R249, UR5, RZ ;  /* 0x00000005f9387c24 */ /* 0x000fe2000f8e02ff */
[-C--:B------:R-:W-:Y:S01]  /*41c0*/  LEA.HI.X.SX32 R15, R60, R17.reuse, 0x1, P3 ;  /* 0x000000113c0f7211 */ /* 0x080fe200018f0eff */
[----:B------:R-:W-:Y:S01]  /*41d0*/  IMAD R56, R252, UR5, RZ ;  /* 0x00000005fc387c24 */ /* 0x000fe2000f8e02ff */
[-C--:B------:R-:W-:Y:S01]  /*41e0*/  LEA.HI.X.SX32 R102, R102, R17.reuse, 0x1, P4 ;  /* 0x0000001166667211 */ /* 0x080fe200020f0eff */
[----:B------:R-:W-:Y:S01]  /*41f0*/  IMAD R56, R78, UR5, RZ ;  /* 0x000000054e387c24 */ /* 0x000fe2000f8e02ff */
[----:B------:R-:W-:Y:S01]  /*4200*/  LEA.HI.X.SX32 R103, R103, R17, 0x1, P5 ;  /* 0x0000001167677211 */ /* 0x000fe200028f0eff */
[----:B------:R-:W-:Y:S01]  /*4210*/  IMAD R56, R72, UR5, RZ ;  /* 0x0000000548387c24 */ /* 0x000fe2000f8e02ff */
[-C--:B------:R-:W-:Y:S01]  /*4220*/  LEA R37, P6, R22, R16.reuse, 0x1 ;  /* 0x0000001016257211 */ /* 0x080fe200078c08ff */
[----:B------:R-:W-:Y:S01]  /*4230*/  IMAD R56, R68, UR5, RZ ;  /* 0x0000000544387c24 */ /* 0x000fe2000f8e02ff */
[----:B------:R-:W-:-:S02]  /*4240*/  LEA R36, P1, R23, R16, 0x1 ;  /* 0x0000001017247211 */ /* 0x000fc400078208ff */
[-C--:B------:R-:W-:Y:S02]  /*4250*/  LEA R35, P2, R24, R16.reuse, 0x1 ;  /* 0x0000001018237211 */ /* 0x080fe400078408ff */
[-C--:B------:R-:W-:Y:S02]  /*4260*/  LEA R34, P3, R25, R16.reuse, 0x1 ;  /* 0x0000001019227211 */ /* 0x080fe400078608ff */
[-C--:B------:R-:W-:Y:S02]  /*4270*/  LEA R33, P4, R26, R16.reuse, 0x1 ;  /* 0x000000101a217211 */ /* 0x080fe400078808ff */
[----:B------:R-:W-:Y:S02]  /*4280*/  LEA R32, P5, R109, R16, 0x1 ;  /* 0x000000106d207211 */ /* 0x000fe400078a08ff */
[-C--:B------:R-:W-:Y:S02]  /*4290*/  LEA.HI.X.SX32 R104, R22, R17.reuse, 0x1, P6 ;  /* 0x0000001116687211 */ /* 0x080fe400030f0eff */
[----:B------:R-:W-:-:S02]  /*42a0*/  LEA.HI.X.SX32 R105, R23, R17, 0x1, P1 ;  /* 0x0000001117697211 */ /* 0x000fc400008f0eff */
[-C--:B------:R-:W-:Y:S02]  /*42b0*/  LEA.HI.X.SX32 R106, R24, R17.reuse, 0x1, P2 ;  /* 0x00000011186a7211 */ /* 0x080fe400010f0eff */
[-C--:B------:R-:W-:Y:S02]  /*42c0*/  LEA.HI.X.SX32 R107, R25, R17.reuse, 0x1, P3 ;  /* 0x00000011196b7211 */ /* 0x080fe400018f0eff */
[-C--:B------:R-:W-:Y:S02]  /*42d0*/  LEA.HI.X.SX32 R108, R26, R17.reuse, 0x1, P4 ;  /* 0x000000111a6c7211 */ /* 0x080fe400020f0eff */
[----:B------:R-:W-:Y:S02]  /*42e0*/  LEA.HI.X.SX32 R109, R109, R17, 0x1, P5 ;  /* 0x000000116d6d7211 */ /* 0x000fe400028f0eff */
[-C--:B------:R-:W-:Y:S02]  /*42f0*/  LEA R31, P6, R110, R16.reuse, 0x1 ;  /* 0x000000106e1f7211 */ /* 0x080fe400078c08ff */
        /* <DEDUP_REMOVED lines=43> */
[----:B0-----:R-:W-:Y:S02]  /*45b0*/  CS2R R52, SRZ ;  /* 0x0000000000347805 */ /* 0x001fe4000001ff00 */
[-C--:B------:R-:W-:Y:S02]  /*45c0*/  LEA.HI.X.SX32 R130, R55, R17.reuse, 0x1, P2 ;  /* 0x0000001137827211 */ /* 0x080fe400010f0eff */
[----:B------:R-:W-:Y:S02]  /*45d0*/  CS2R R54, SRZ ;  /* 0x0000000000367805 */ /* 0x000fe4000001ff00 */
        /* <DEDUP_REMOVED lines=14> */
[----:B------:R-:W-:Y:S02]  /*46c0*/  LEA R183, P5, R73, R16, 0x1 ;  /* 0x0000001049b77211 */ /* 0x000fe400078a08ff */
[-C--:B------:R-:W-:Y:S02]  /*46d0*/  LEA.HI.X.SX32 R134, R63, R17.reuse, 0x1, P6 ;  /* 0x000000113f867211 */ /* 0x080fe400030f0eff */
[-C--:B------:R-:W-:Y:S02]  /*46e0*/  LEA.HI.X.SX32 R135, R65, R17.reuse, 0x1, P1 ;  /* 0x0000001141877211 */ /* 0x080fe400008f0eff */
[-C--:B------:R-:W-:Y:S02]  /*46f0*/  LEA.HI.X.SX32 R192, R67, R17.reuse, 0x1, P2 ;  /* 0x0000001143c07211 */ /* 0x080fe400010f0eff */
[----:B------:R-:W-:-:S02]  /*4700*/  LEA.HI.X.SX32 R188, R69, R17, 0x1, P3 ;  /* 0x0000001145bc7211 */ /* 0x000fc400018f0eff */
[-C--:B------:R-:W-:Y:S02]  /*4710*/  LEA.HI.X.SX32 R184, R71, R17.reuse, 0x1, P4 ;  /* 0x0000001147b87211 */ /* 0x080fe400020f0eff */
[----:B------:R-:W-:Y:S02]  /*4720*/  LEA.HI.X.SX32 R182, R73, R17, 0x1, P5 ;  /* 0x0000001149b67211 */ /* 0x000fe400028f0eff */
[-C--:B------:R-:W-:Y:S02]  /*4730*/  LEA R181, P6, R75, R16.reuse, 0x1 ;  /* 0x000000104bb57211 */ /* 0x080fe400078c08ff */
[-C--:B------:R-:W-:Y:S02]  /*4740*/  LEA R179, P1, R77, R16.reuse, 0x1 ;  /* 0x000000104db37211 */ /* 0x080fe400078208ff */
[-C--:B------:R-:W-:Y:S02]  /*4750*/  LEA R177, P2, R79, R16.reuse, 0x1 ;  /* 0x000000104fb17211 */ /* 0x080fe400078408ff */
[----:B------:R-:W-:-:S02]  /*4760*/  LEA R175, P3, R81, R16, 0x1 ;  /* 0x0000001051af7211 */ /* 0x000fc400078608ff */
[-C--:B------:R-:W-:Y:S02]  /*4770*/  LEA R173, P4, R83, R16.reuse, 0x1 ;  /* 0x0000001053ad7211 */ /* 0x080fe400078808ff */
[----:B------:R-:W-:Y:S02]  /*4780*/  LEA R171, P5, R85, R16, 0x1 ;  /* 0x0000001055ab7211 */ /* 0x000fe400078a08ff */
[-C--:B------:R-:W-:Y:S02]  /*4790*/  LEA.HI.X.SX32 R180, R75, R17.reuse, 0x1, P6 ;  /* 0x000000114bb47211 */ /* 0x080fe400030f0eff */
[-C--:B------:R-:W-:Y:S02]  /*47a0*/  LEA.HI.X.SX32 R178, R77, R17.reuse, 0x1, P1 ;  /* 0x000000114db27211 */ /* 0x080fe400008f0eff */
[-C--:B------:R-:W-:Y:S02]  /*47b0*/  LEA.HI.X.SX32 R176, R79, R17.reuse, 0x1, P2 ;  /* 0x000000114fb07211 */ /* 0x080fe400010f0eff */
[----:B------:R-:W-:-:S02]  /*47c0*/  LEA.HI.X.SX32 R174, R81, R17, 0x1, P3 ;  /* 0x0000001151ae7211 */ /* 0x000fc400018f0eff */
[----:B------:R-:W-:Y:S02]  /*47d0*/  CS2R R80, SRZ ;  /* 0x0000000000507805 */ /* 0x000fe4000001ff00 */
[-C--:B------:R-:W-:Y:S02]  /*47e0*/  LEA.HI.X.SX32 R172, R83, R17.reuse, 0x1, P4 ;  /* 0x0000001153ac7211 */ /* 0x080fe400020f0eff */
[----:B------:R-:W-:Y:S02]  /*47f0*/  CS2R R82, SRZ ;  /* 0x0000000000527805 */ /* 0x000fe4000001ff00 */
[----:B------:R-:W-:Y:S02]  /*4800*/  LEA.HI.X.SX32 R170, R85, R17, 0x1, P5 ;  /* 0x0000001155aa7211 */ /* 0x000fe400028f0eff */
[-C--:B------:R-:W-:Y:S02]  /*4810*/  LEA R169, P6, R87, R16.reuse, 0x1 ;  /* 0x0000001057a97211 */ /* 0x080fe400078c08ff */
[----:B------:R-:W-:-:S02]  /*4820*/  LEA R160, P1, R89, R16, 0x1 ;  /* 0x0000001059a07211 */ /* 0x000fc400078208ff */
[-C--:B------:R-:W-:Y:S02]  /*4830*/  LEA R161, P2, R91, R16.reuse, 0x1 ;  /* 0x000000105ba17211 */ /* 0x080fe400078408ff */
[-C--:B------:R-:W-:Y:S02]  /*4840*/  LEA R162, P3, R93, R16.reuse, 0x1 ;  /* 0x000000105da27211 */ /* 0x080fe400078608ff */
[-C--:B------:R-:W-:Y:S02]  /*4850*/  LEA R163, P4, R95, R16.reuse, 0x1 ;  /* 0x000000105fa37211 */ /* 0x080fe400078808ff */
[----:B------:R-:W-:Y:S02]  /*4860*/  LEA R167, P5, R166, R16, 0x1 ;  /* 0x00000010a6a77211 */ /* 0x000fe400078a08ff */
[----:B------:R-:W-:Y:S02]  /*4870*/  LEA.HI.X.SX32 R168, R87, R17, 0x1, P6 ;  /* 0x0000001157a87211 */ /* 0x000fe400030f0eff */
[----:B------:R-:W-:-:S02]  /*4880*/  CS2R R86, SRZ ;  /* 0x0000000000567805 */ /* 0x000fc4000001ff00 */
[-C--:B------:R-:W-:Y:S02]  /*4890*/  LEA.HI.X.SX32 R156, R89, R17.reuse, 0x1, P1 ;  /* 0x00000011599c7211 */ /* 0x080fe400008f0eff */
[-C--:B------:R-:W-:Y:S02]  /*48a0*/  LEA.HI.X.SX32 R157, R91, R17.reuse, 0x1, P2 ;  /* 0x000000115b9d7211 */ /* 0x080fe400010f0eff */
[-C--:B------:R-:W-:Y:S02]  /*48b0*/  LEA.HI.X.SX32 R158, R93, R17.reuse, 0x1, P3 ;  /* 0x000000115d9e7211 */ /* 0x080fe400018f0eff */
[-C--:B------:R-:W-:Y:S02]  /*48c0*/  LEA.HI.X.SX32 R159, R95, R17.reuse, 0x1, P4 ;  /* 0x000000115f9f7211 */ /* 0x080fe400020f0eff */
[----:B------:R-:W-:Y:S02]  /*48d0*/  LEA.HI.X.SX32 R166, R166, R17, 0x1, P5 ;  /* 0x00000011a6a67211 */ /* 0x000fe400028f0eff */
[----:B------:R-:W-:-:S02]  /*48e0*/  LOP3.LUT R17, R84, 0x40, RZ, 0xc0, !PT ;  /* 0x0000004054117812 */ /* 0x000fc400078ec0ff */
[----:B------:R-:W-:Y:S02]  /*48f0*/  SHF.L.U32 R16, R84, 0x3, RZ ;  /* 0x0000000354107819 */ /* 0x000fe400000006ff */
[----:B------:R-:W-:Y:S02]  /*4900*/  CS2R R84, SRZ ;  /* 0x0000000000547805 */ /* 0x000fe4000001ff00 */
[C---:B------:R-:W-:Y:S01]  /*4910*/  LEA R50, P0, R51.reuse, UR10, 0x1 ;  /* 0x0000000a33327c11 */ /* 0x040fe2000f8008ff */
[----:B------:R0:W-:Y:S01]  /*4920*/  STL [R1+0x4], R17 ;  /* 0x0000041101007387 */ /* 0x0001e20000100800 */
[----:B------:R-:W-:Y:S01]  /*4930*/  SHF.R.S32.HI R228, RZ, 0x7, R228 ;  /* 0x00000007ffe47819 */ /* 0x000fe200000114e4 */
[----:B------:R-:W-:Y:S01]  /*4940*/  ULDC UR10, c[0x0][0x238] ;  /* 0x00008e00000a7ab9 */ /* 0x000fe20000000800 */
[----:B------:R-:W-:Y:S01]  /*4950*/  LEA.HI.X.SX32 R51, R51, UR11, 0x1, P0 ;  /* 0x0000000b33337c11 */ /* 0x000fe200080f0eff */
[----:B------:R1:W-:Y:S01]  /*4960*/  STL [R1], R16 ;  /* 0x0000001001007387 */ /* 0x0003e20000100800 */
[----:B0-----:R-:W-:-:S02]  /*4970*/  IMAD R17, R92, UR4, RZ ;  /* 0x000000045c117c24 */ /* 0x001fc4000f8e02ff */
[----:B-1----:R-:W-:Y:S02]  /*4980*/  IMAD R16, R244, UR5, RZ ;  /* 0x00000005f4107c24 */ /* 0x002fe4000f8e02ff */
[----:B------:R-:W-:Y:S02]  /*4990*/  IMAD R16, R247, UR5, RZ ;  /* 0x00000005f7107c24 */ /* 0x000fe4000f8e02ff */
[----:B------:R-:W-:Y:S02]  /*49a0*/  IMAD R16, R250, UR5, RZ ;  /* 0x00000005fa107c24 */ /* 0x000fe4000f8e02ff */
[----:B------:R-:W-:Y:S02]  /*49b0*/  IMAD R16, R90, UR5, RZ ;  /* 0x000000055a107c24 */ /* 0x000fe4000f8e02ff */
[----:B------:R-:W-:Y:S01]  /*49c0*/  IMAD R16, R76, UR5, RZ ;  /* 0x000000054c107c24 */ /* 0x000fe2000f8e02ff */
[----:B------:R-:W-:-:S04]  /*49d0*/  SHF.R.S32.HI R16, RZ, 0x1f, R17 ;  /* 0x0000001fff107819 */ /* 0x000fc80000011411 */
[C---:B------:R-:W-:Y:S01]  /*49e0*/  SHF.L.U64.HI R16, R17.reuse, 0x1, R16 ;  /* 0x0000000111107819 */ /* 0x040fe20000010210 */
[----:B------:R-:W-:-:S07]  /*49f0*/  IMAD.SHL.U32 R17, R17, 0x2, RZ ;  /* 0x0000000211117824 */ /* 0x000fce00078e00ff */
.L_x_2:
[C---:B------:R-:W-:Y:S01]  /*4a00*/  LOP3.LUT R56, R0.reuse, 0x8, RZ, 0xfc, !PT ;  /* 0x0000000800387812 */ /* 0x040fe200078efcff */
[C---:B------:R-:W-:Y:S01]  /*4a10*/  IMAD R57, R0.reuse, UR10, RZ ;  /* 0x0000000a00397c24 */ /* 0x040fe2000f8e02ff */
[C---:B------:R-:W-:Y:S01]  /*4a20*/  ISETP.GE.AND P0, PT, R0.reuse, UR7, PT ;  /* 0x0000000700007c0c */ /* 0x040fe2000bf06270 */
[----:B------:R-:W-:Y:S01]  /*4a30*/  ULDC UR4, c[0x0][0x238] ;  /* 0x00008e0000047ab9 */ /* 0x000fe20000000800 */
[----:B------:R-:W-:Y:S01]  /*4a40*/  LOP3.LUT R58, R0, 0x8, RZ, 0xfc, !PT ;  /* 0x00000008003a7812 */ /* 0x000fe200078efcff */
[----:B------:R-:W-:Y:S01]  /*4a50*/  ULDC UR6, c[0x0][0x238] ;  /* 0x00008e0000067ab9 */ /* 0x000fe20000000800 */
[----:B------:R-:W-:Y:S01]  /*4a60*/  ISETP.GE.AND P1, PT, R56, UR7, PT ;  /* 0x0000000738007c0c */ /* 0x000fe2000bf26270 */
[----:B------:R-:W-:Y:S01]  /*4a70*/  IMAD.WIDE R56, R57, 0x2, R50 ;  /* 0x0000000239387825 */ /* 0x000fe200078e0232 */
[----:B------:R-:W-:Y:S01]  /*4a80*/  PRMT R77, RZ, 0x7610, R77 ;  /* 0x00007610ff4d7816 */ /* 0x000fe2000000004d */
[----:B------:R-:W-:Y:S01]  /*4a90*/  ULDC UR5, c[0x0][0x238] ;  /* 0x00008e0000057ab9 */ /* 0x000fe20000000800 */
[----:B------:R-:W-:Y:S01]  /*4aa0*/  LOP3.LUT R62, R0, 0x4, RZ, 0xfc, !PT ;  /* 0x00000004003e7812 */ /* 0x000fe200078efcff */
[----:B------:R-:W-:Y:S01]  /*4ab0*/  IMAD R58, R58, UR4, RZ ;  /* 0x000000043a3a7c24 */ /* 0x000fe2000f8e02ff */
[----:B------:R-:W-:Y:S01]  /*4ac0*/  PRMT R72, RZ, 0x7610, R72 ;  /* 0x00007610ff487816 */ /* 0x000fe20000000048 */
[----:B------:R-:W-:Y:S01]  /*4ad0*/  ULDC UR4, c[0x0][0x238] ;  /* 0x00008e0000047ab9 */ /* 0x000fe20000000800 */
[----:B------:R-:W-:Y:S01]  /*4ae0*/  LOP3.LUT R64, R0, 0x4, RZ, 0xfc, !PT ;  /* 0x0000000400407812 */ /* 0x000fe200078efcff */
[----:B------:R-:W-:Y:S01]  /*4af0*/  IMAD.WIDE R58, R58, 0x2, R50 ;  /* 0x000000023a3a7825 */ /* 0x000fe200078e0232 */
[----:B------:R0:W2:Y:S01]  /*4b00*/  @!P0 LDG.E.U16 R77, desc[UR8][R56.64] ;  /* 0x00000008384d8981 */ /* 0x0000a2000c1e1500 */
[C---:B------:R-:W-:Y:S01]  /*4b10*/  LOP3.LUT R61, R0.reuse, 0xc, RZ, 0xfc, !PT ;  /* 0x0000000c003d7812 */ /* 0x040fe200078efcff */
[----:B------:R-:W-:Y:S01]  /*4b20*/  ULDC UR11, c[0x0][0x238] ;  /* 0x00008e00000b7ab9 */ /* 0x000fe20000000800 */
[----:B------:R-:W-:Y:S01]  /*4b30*/  LOP3.LUT R60, R0, 0x10, RZ, 0xfc, !PT ;  /* 0x00000010003c7812 */ /* 0x000fe200078efcff */
[----:B------:R1:W3:Y:S01]  /*4b40*/  @!P1 LDG.E.U16 R72, desc[UR8][R58.64] ;  /* 0x000000083a489981 */ /* 0x0002e2000c1e1500 */
[----:B------:R-:W-:Y:S01]  /*4b50*/  ISETP.GE.AND P0, PT, R62, UR7, PT ;  /* 0x000000073e007c0c */ /* 0x000fe2000bf06270 */
[----:B------:R-:W-:Y:S01]  /*4b60*/  IMAD R64, R64, UR6, RZ ;  /* 0x0000000640407c24 */ /* 0x000fe2000f8e02ff */
[----:B------:R-:W-:-:S02]  /*4b70*/  ISETP.GE.AND P1, PT, R61, UR7, PT ;  /* 0x000000073d007c0c */ /* 0x000fc4000bf26270 */
[----:B------:R-:W-:Y:S01]  /*4b80*/  ISETP.GE.AND P4, PT, R60, UR7, PT ;  /* 0x000000073c007c0c */ /* 0x000fe2000bf86270 */
[----:B------:R-:W-:Y:S01]  /*4b90*/  IMAD R61, R61, UR5, RZ ;  /* 0x000000053d3d7c24 */ /* 0x000fe2000f8e02ff */
[----:B------:R-:W-:Y:S01]  /*4ba0*/  PRMT R68, RZ, 0x7610, R68 ;  /* 0x00007610ff447816 */ /* 0x000fe20000000044 */
[----:B0-----:R-:W-:Y:S01]  /*4bb0*/  IMAD.WIDE R56, R64, 0x2, R50 ;  /* 0x0000000240387825 */ /* 0x001fe200078e0232 */
[C---:B------:R-:W-:Y:S01]  /*4bc0*/  LOP3.LUT R64, R0.reuse, 0x20, RZ, 0xfc, !PT ;  /* 0x0000002000407812 */ /* 0x040fe200078efcff */
[----:B------:R-:W-:Y:S01]  /*4bd0*/  ULDC UR5, c[0x0][0x238] ;  /* 0x00008e0000057ab9 */ /* 0x000fe20000000800 */
[----:B------:R-:W-:Y:S01]  /*4be0*/  LOP3.LUT R79, R0, 0x14, RZ, 0xfc, !PT ;  /* 0x00000014004f7812 */ /* 0x000fe200078efcff */
[----:B------:R-:W-:Y:S01]  /*4bf0*/  IMAD R60, R60, UR4, RZ ;  /* 0x000000043c3c7c24 */ /* 0x000fe2000f8e02ff */
[----:B------:R-:W-:Y:S01]  /*4c00*/  PRMT R66, RZ, 0x7610, R66 ;  /* 0x00007610ff427816 */ /* 0x000fe20000000042 */
[----:B-1----:R-:W-:Y:S01]  /*4c10*/  IMAD.WIDE R58, R61, 0x2, R50 ;  /* 0x000000023d3a7825 */ /* 0x002fe200078e0232 */
[----:B------:R-:W-:Y:S01]  /*4c20*/  PRMT R73, RZ, 0x7610, R73 ;  /* 0x00007610ff497816 */ /* 0x000fe20000000049 */
[----:B------:R0:W4:Y:S01]  /*4c30*/  @!P0 LDG.E.U16 R68, desc[UR8][R56.64] ;  /* 0x0000000838448981 */ /* 0x000122000c1e1500 */
[----:B------:R-:W-:Y:S01]  /*4c40*/  ISETP.GE.AND P5, PT, R64, UR7, PT ;  /* 0x0000000740007c0c */ /* 0x000fe2000bfa6270 */
[----:B------:R-:W-:Y:S01]  /*4c50*/  IMAD.WIDE R60, R60, 0x2, R50 ;  /* 0x000000023c3c7825 */ /* 0x000fe200078e0232 */
[C---:B------:R-:W-:Y:S01]  /*4c60*/  LOP3.LUT R64, R0.reuse, 0x14, RZ, 0xfc, !PT ;  /* 0x0000001400407812 */ /* 0x040fe200078efcff */
[----:B------:R-:W-:Y:S01]  /*4c70*/  ULDC UR4, c[0x0][0x238] ;  /* 0x00008e0000047ab9 */ /* 0x000fe20000000800 */
[C---:B------:R-:W-:Y:S01]  /*4c80*/  LOP3.LUT R74, R0.reuse, 0x18, RZ, 0xfc, !PT ;  /* 0x00000018004a7812 */ /* 0x040fe200078efcff */
[----:B------:R-:W5:Y:S01]  /*4c90*/  @!P1 LDG.E.U16 R66, desc[UR8][R58.64] ;  /* 0x000000083a429981 */ /* 0x000f62000c1e1500 */
[----:B------:R-:W-:Y:S01]  /*4ca0*/  LOP3.LUT R65, R0, 0x1c, RZ, 0xfc, !PT ;  /* 0x0000001c00417812 */ /* 0x000fe200078efcff */
[----:B------:R-:W-:Y:S01]  /*4cb0*/  ULDC UR6, c[0x0][0x238] ;  /* 0x00008e0000067ab9 */ /* 0x000fe20000000800 */
[----:B------:R-:W-:Y:S01]  /*4cc0*/  ISETP.GE.AND P0, PT, R79, UR7, PT ;  /* 0x000000074f007c0c */ /* 0x000fe2000bf06270 */
[----:B------:R1:W2:Y:S01]  /*4cd0*/  @!P4 LDG.E.U16 R73, desc[UR8][R60.64] ;  /* 0x000000083c49c981 */ /* 0x0002a2000c1e1500 */
[----:B------:R-:W-:Y:S01]  /*4ce0*/  ISETP.GE.AND P1, PT, R74, UR7, PT ;  /* 0x000000074a007c0c */ /* 0x000fe2000bf26270 */
[----:B------:R-:W-:Y:S01]  /*4cf0*/  IMAD R64, R64, UR4, RZ ;  /* 0x0000000440407c24 */ /* 0x000fe2000f8e02ff */
[----:B------:R-:W-:Y:S01]  /*4d00*/  ISETP.GE.AND P4, PT, R65, UR7, PT ;  /* 0x0000000741007c0c */ /* 0x000fe2000bf86270 */
[----:B------:R-:W-:Y:S01]  /*4d10*/  ULDC UR4, c[0x0][0x238] ;  /* 0x00008e0000047ab9 */ /* 0x000fe20000000800 */
[----:B------:R-:W-:-:S02]  /*4d20*/  LOP3.LUT R65, R0, 0x20, RZ, 0xfc, !PT ;  /* 0x0000002000417812 */ /* 0x000fc400078efcff */
[----:B------:R-:W-:Y:S01]  /*4d30*/  LOP3.LUT R74, R0, 0x1c, RZ, 0xfc, !PT ;  /* 0x0000001c004a7812 */ /* 0x000fe200078efcff */
[----:B0-----:R-:W-:Y:S01]  /*4d40*/  IMAD.WIDE R56, R64, 0x2, R50 ;  /* 0x0000000240387825 */ /* 0x001fe200078e0232 */
[----:B------:R-:W-:Y:S02]  /*4d50*/  PRMT R70, RZ, 0x7610, R70 ;  /* 0x00007610ff467816 */ /* 0x000fe40000000046 */
[----:B------:R-:W-:Y:S01]  /*4d60*/  ISETP.GE.AND P6, PT, R252, UR7, PT ;  /* 0x00000007fc007c0c */ /* 0x000fe2000bfc6270 */
[----:B------:R-:W-:Y:S01]  /*4d70*/  IMAD R74, R74, UR6, RZ ;  /* 0x000000064a4a7c24 */ /* 0x000fe2000f8e02ff */
[C---:B------:R-:W-:Y:S01]  /*4d80*/  LOP3.LUT R63, R0.reuse, 0x48, RZ, 0xfc, !PT ;  /* 0x00000048003f7812 */ /* 0x040fe200078efcff */
[----:B------:R-:W-:Y:S01]  /*4d90*/  IMAD R65, R65, UR5, RZ ;  /* 0x0000000541417c24 */ /* 0x000fe2000f8e02ff */
[C---:B------:R-:W-:Y:S02]  /*4da0*/  LOP3.LUT R62, R0.reuse, 0x4c, RZ, 0xfc, !PT ;  /* 0x0000004c003e7812 */ /* 0x040fe400078efcff */
[----:B------:R-:W-:Y:S01]  /*4db0*/  LOP3.LUT R79, R0, 0x18, RZ, 0xfc, !PT ;  /* 0x00000018004f7812 */ /* 0x000fe200078efcff */
[----:B------:R-:W-:Y:S01]  /*4dc0*/  IMAD R64, R252, UR4, RZ ;  /* 0x00000004fc407c24 */ /* 0x000fe2000f8e02ff */
[----:B------:R-:W-:Y:S01]  /*4dd0*/  ISETP.GE.AND P3, PT, R63, UR7, PT ;  /* 0x000000073f007c0c */ /* 0x000fe2000bf66270 */
[----:B------:R0:W4:Y:S01]  /*4de0*/  @!P0 LDG.E.U16 R70, desc[UR8][R56.64] ;  /* 0x0000000838468981 */ /* 0x000122000c1e1500 */
[----:B------:R-:W-:Y:S01]  /*4df0*/  ISETP.GE.AND P2, PT, R62, UR7, PT ;  /* 0x000000073e007c0c */ /* 0x000fe2000bf46270 */
[----:B-1----:R-:W-:Y:S01]  /*4e00*/  IMAD.WIDE R60, R74, 0x2, R50 ;  /* 0x000000024a3c7825 */ /* 0x002fe200078e0232 */
[----:B------:R-:W-:Y:S01]  /*4e10*/  PRMT R69, RZ, 0x7610, R69 ;  /* 0x00007610ff457816 */ /* 0x000fe20000000045 */
[----:B------:R-:W-:Y:S01]  /*4e20*/  ULDC UR5, c[0x0][0x238] ;  /* 0x00008e0000057ab9 */ /* 0x000fe20000000800 */
[----:B------:R-:W-:Y:S01]  /*4e30*/  PRMT R75, RZ, 0x7610, R75 ;  /* 0x00007610ff4b7816 */ /* 0x000fe2000000004b */
[----:B------:R-:W-:Y:S01]  /*4e40*/  IMAD.WIDE R62, R65, 0x2, R50 ;  /* 0x00000002413e7825 */ /* 0x000fe200078e0232 */
[----:B------:R-:W-:Y:S01]  /*4e50*/  ISETP.GE.AND P0, PT, R251, UR7, PT ;  /* 0x00000007fb007c0c */ /* 0x000fe2000bf06270 */
[----:B------:R-:W-:Y:S01]  /*4e60*/  ULDC UR6, c[0x0][0x238] ;  /* 0x00008e0000067ab9 */ /* 0x000fe20000000800 */
[----:B------:R-:W-:Y:S01]  /*4e70*/  PRMT R67, RZ, 0x7610, R67 ;  /* 0x00007610ff437816 */ /* 0x000fe20000000043 */
[----:B------:R-:W-:Y:S01]  /*4e80*/  IMAD R79, R79, UR11, RZ ;  /* 0x0000000b4f4f7c24 */ /* 0x000fe2000f8e02ff */
[----:B------:R-:W-:Y:S01]  /*4e90*/  ULDC UR11, c[0x0][0x238] ;  /* 0x00008e00000b7ab9 */ /* 0x000fe20000000800 */
[--C-:B------:R-:W-:Y:S01]  /*4ea0*/  IMAD.WIDE R64, R64, 0x2, R50.reuse ;  /* 0x0000000240407825 */ /* 0x100fe200078e0232 */
[----:B------:R1:W4:Y:S01]  /*4eb0*/  @!P4 LDG.E.U16 R69, desc[UR8][R60.64] ;  /* 0x000000083c45c981 */ /* 0x000322000c1e1500 */
[----:B------:R-:W-:Y:S01]  /*4ec0*/  ISETP.GE.AND P4, PT, R250, UR7, PT ;  /* 0x00000007fa007c0c */ /* 0x000fe2000bf86270 */
[----:B------:R-:W-:Y:S01]  /*4ed0*/  ULDC UR4, c[0x0][0x238] ;  /* 0x00008e0000047ab9 */ /* 0x000fe20000000800 */
[----:B------:R-:W-:Y:S01]  /*4ee0*/  IMAD R153, R251, UR11, RZ ;  /* 0x0000000bfb997c24 */ /* 0x000fe2000f8e02ff */
[----:B------:R-:W5:Y:S01]  /*4ef0*/  @!P5 LDG.E.U16 R75, desc[UR8][R62.64] ;  /* 0x000000083e4bd981 */ /* 0x000f62000c1e1500 */
[----:B------:R-:W-:Y:S01]  /*4f00*/  ISETP.GE.AND P5, PT, R249, UR7, PT ;  /* 0x00000007f9007c0c */ /* 0x000fe2000bfa6270 */
[----:B------:R-:W-:Y:S01]  /*4f10*/  IMAD.WIDE R58, R79, 0x2, R50 ;  /* 0x000000024f3a7825 */ /* 0x000fe200078e0232 */
[----:B------:R-:W-:Y:S01]  /*4f20*/  PRMT R91, RZ, 0x7610, R91 ;  /* 0x00007610ff5b7816 */ /* 0x000fe2000000005b */
[----:B------:R1:W4:Y:S01]  /*4f30*/  @!P6 LDG.E.U16 R67, desc[UR8][R64.64] ;  /* 0x000000084043e981 */ /* 0x000322000c1e1500 */
[----:B------:R-:W-:Y:S01]  /*4f40*/  PRMT R94, RZ, 0x7610, R94 ;  /* 0x00007610ff5e7816 */ /* 0x000fe2000000005e */
[----:B0-----:R-:W-:Y:S01]  /*4f50*/  IMAD.WIDE R56, R153, 0x2, R50 ;  /* 0x0000000299387825 */ /* 0x001fe200078e0232 */
[----:B------:R-:W-:-:S02]  /*4f60*/  ISETP.GE.AND P6, PT, R248, UR7, PT ;  /* 0x00000007f8007c0c */ /* 0x000fc4000bfc6270 */
[----:B------:R0:W4:Y:S01]  /*4f70*/  @!P1 LDG.E.U16 R91, desc[UR8][R58.64] ;  /* 0x000000083a5b9981 */ /* 0x000122000c1e1500 */
[----:B------:R-:W-:Y:S01]  /*4f80*/  IMAD R151, R250, UR6, RZ ;  /* 0x00000006fa977c24 */ /* 0x000fe2000f8e02ff */
[----:B------:R-:W-:Y:S01]  /*4f90*/  PRMT R71, RZ, 0x7610, R71 ;  /* 0x00007610ff477816 */ /* 0x000fe20000000047 */
[----:B------:R-:W-:Y:S01]  /*4fa0*/  IMAD R88, R249, UR5, RZ ;  /* 0x00000005f9587c24 */ /* 0x000fe2000f8e02ff */
[----:B------:R-:W-:Y:S01]  /*4fb0*/  PRMT R93, RZ, 0x7610, R93 ;  /* 0x00007610ff5d7816 */ /* 0x000fe2000000005d */
[----:B------:R-:W-:Y:S01]  /*4fc0*/  IMAD R79, R248, UR4, RZ ;  /* 0x00000004f84f7c24 */ /* 0x000fe2000f8e02ff */
[----:B------:R0:W4:Y:S01]  /*4fd0*/  @!P0 LDG.E.U16 R94, desc[UR8][R56.64] ;  /* 0x00000008385e8981 */ /* 0x000122000c1e1500 */
[----:B-1----:R-:W-:Y:S01]  /*4fe0*/  IMAD.WIDE R60, R88, 0x2, R50 ;  /* 0x00000002583c7825 */ /* 0x002fe200078e0232 */
[----:B------:R-:W-:Y:S01]  /*4ff0*/  ISETP.GE.AND P0, PT, R247, UR7, PT ;  /* 0x00000007f7007c0c */ /* 0x000fe2000bf06270 */
[----:B------:R-:W-:Y:S01]  /*5000*/  ULDC UR4, c[0x0][0x238] ;  /* 0x00008e0000047ab9 */ /* 0x000fe20000000800 */
[----:B------:R-:W-:Y:S01]  /*5010*/  PRMT R64, RZ, 0x7610, R64 ;  /* 0x00007610ff407816 */ /* 0x000fe20000000040 */
[----:B0-----:R-:W-:Y:S01]  /*5020*/  IMAD.WIDE R58, R151, 0x2, R50 ;  /* 0x00000002973a7825 */ /* 0x001fe200078e0232 */
[----:B------:R-:W4:Y:S01]  /*5030*/  @!P5 LDG.E.U16 R93, desc[UR8][R60.64] ;  /* 0x000000083c5dd981 */ /* 0x000f22000c1e1500 */
[----:B------:R-:W-:Y:S01]  /*5040*/  PRMT R137, RZ, 0x7610, R137 ;  /* 0x00007610ff897816 */ /* 0x000fe20000000089 */
[----:B------:R-:W-:Y:S01]  /*5050*/  ULDC UR5, c[0x0][0x238] ;  /* 0x00008e0000057ab9 */ /* 0x000fe20000000800 */
[--C-:B------:R-:W-:Y:S01]  /*5060*/  IMAD.WIDE R62, R79, 0x2, R50.reuse ;  /* 0x000000024f3e7825 */ /* 0x100fe200078e0232 */
[----:B------:R0:W4:Y:S01]  /*5070*/  @!P4 LDG.E.U16 R71, desc[UR8][R58.64] ;  /* 0x000000083a47c981 */ /* 0x000122000c1e1500 */
[----:B------:R-:W-:Y:S01]  /*5080*/  ISETP.GE.AND P4, PT, R246, UR7, PT ;  /* 0x00000007f6007c0c */ /* 0x000fe2000bf86270 */
[----:B------:R-:W-:Y:S01]  /*5090*/  ULDC UR6, c[0x0][0x238] ;  /* 0x00008e0000067ab9 */ /* 0x000fe20000000800 */
[----:B------:R-:W-:Y:S01]  /*50a0*/  IMAD R79, R247, UR4, RZ ;  /* 0x00000004f74f7c24 */ /* 0x000fe2000f8e02ff */
[----:B------:R-:W-:Y:S01]  /*50b0*/  ISETP.GE.AND P5, PT, R245, UR7, PT ;  /* 0x00000007f5007c0c */ /* 0x000fe2000bfa6270 */
[----:B------:R1:W4:Y:S01]  /*50c0*/  @!P6 LDG.E.U16 R64, desc[UR8][R62.64] ;  /* 0x000000083e40e981 */ /* 0x000322000c1e1500 */
[----:B------:R-:W-:Y:S01]  /*50d0*/  LOP3.LUT R74, R0, 0x50, RZ, 0xfc, !PT ;  /* 0x00000050004a7812 */ /* 0x000fe200078efcff */
[----:B------:R-:W-:Y:S01]  /*50e0*/  IMAD.WIDE R56, R79, 0x2, R50 ;  /* 0x000000024f387825 */ /* 0x000fe200078e0232 */
[----:B------:R-:W-:Y:S01]  /*50f0*/  ISETP.GE.AND P6, PT, R244, UR7, PT ;  /* 0x00000007f4007c0c */ /* 0x000fe2000bfc6270 */
[----:B------:R-:W-:Y:S01]  /*5100*/  ULDC UR4, c[0x0][0x238] ;  /* 0x00008e0000047ab9 */ /* 0x000fe20000000800 */
[----:B------:R-:W-:Y:S01]  /*5110*/  LOP3.LUT R65, R0, 0x54, RZ, 0xfc, !PT ;  /* 0x0000005400417812 */ /* 0x000fe200078efcff */
[----:B------:R-:W-:-:S02]  /*5120*/  IMAD R151, R246, UR6, RZ ;  /* 0x00000006f6977c24 */ /* 0x000fc4000f8e02ff */
[----:B------:R-:W-:Y:S01]  /*5130*/  IMAD R88, R245, UR5, RZ ;  /* 0x00000005f5587c24 */ /* 0x000fe2000f8e02ff */
[----:B------:R-:W-:Y:S01]  /*5140*/  ISETP.GE.AND P1, PT, R74, UR7, PT ;  /* 0x000000074a007c0c */ /* 0x000fe2000bf26270 */
[----:B------:R-:W-:Y:S01]  /*5150*/  IMAD R79, R244, UR4, RZ ;  /* 0x00000004f44f7c24 */ /* 0x000fe2000f8e02ff */
[----:B------:R-:W-:Y:S01]  /*5160*/  PRMT R76, RZ, 0x7610, R76 ;  /* 0x00007610ff4c7816 */ /* 0x000fe2000000004c */
[----:B------:R1:W4:Y:S01]  /*5170*/  @!P0 LDG.E.U16 R137, desc[UR8][R56.64] ;  /* 0x0000000838898981 */ /* 0x000322000c1e1500 */
[----:B------:R-:W-:Y:S01]  /*5180*/  PRMT R136, RZ, 0x7610, R136 ;  /* 0x00007610ff887816 */ /* 0x000fe20000000088 */
[----:B0-----:R-:W-:Y:S01]  /*5190*/  IMAD.WIDE R58, R151, 0x2, R50 ;  /* 0x00000002973a7825 */ /* 0x001fe200078e0232 */
[----:B------:R-:W-:Y:S02]  /*51a0*/  ISETP.GE.AND P0, PT, R65, UR7, PT ;  /* 0x0000000741007c0c */ /* 0x000fe4000bf06270 */
[----:B------:R-:W-:Y:S01]  /*51b0*/  PRMT R74, RZ, 0x7610, R74 ;  /* 0x00007610ff4a7816 */ /* 0x000fe2000000004a */
[----:B------:R-:W-:Y:S01]  /*51c0*/  IMAD.WIDE R60, R88, 0x2, R50 ;  /* 0x00000002583c7825 */ /* 0x000fe200078e0232 */
[----:B------:R-:W-:Y:S01]  /*51d0*/  PRMT R141, RZ, 0x7610, R141 ;  /* 0x00007610ff8d7816 */ /* 0x000fe2000000008d */
[----:B------:R0:W4:Y:S01]  /*51e0*/  @!P4 LDG.E.U16 R76, desc[UR8][R58.64] ;  /* 0x000000083a4cc981 */ /* 0x000122000c1e1500 */
[C---:B------:R-:W-:Y:S01]  /*51f0*/  LOP3.LUT R65, R0.reuse, 0x5c, RZ, 0xfc, !PT ;  /* 0x0000005c00417812 */ /* 0x040fe200078efcff */
[--C-:B-1----:R-:W-:Y:S01]  /*5200*/  IMAD.WIDE R62, R79, 0x2, R50.reuse ;  /* 0x000000024f3e7825 */ /* 0x102fe200078e0232 */
[----:B------:R-:W-:Y:S01]  /*5210*/  LOP3.LUT R79, R0, 0x58, RZ, 0xfc, !PT ;  /* 0x00000058004f7812 */ /* 0x000fe200078efcff */
[----:B------:R1:W4:Y:S02]  /*5220*/  @!P5 LDG.E.U16 R136, desc[UR8][R60.64] ;  /* 0x000000083c88d981 */ /* 0x000324000c1e1500 */
[----:B------:R-:W-:Y:S01]  /*5230*/  IMAD.WIDE R56, R229, 0x2, R50 ;  /* 0x00000002e5387825 */ /* 0x000fe200078e0232 */
[----:B------:R-:W-:Y:S01]  /*5240*/  PRMT R78, RZ, 0x7610, R78 ;  /* 0x00007610ff4e7816 */ /* 0x000fe2000000004e */
[----:B------:R1:W4:Y:S01]  /*5250*/  @!P6 LDG.E.U16 R74, desc[UR8][R62.64] ;  /* 0x000000083e4ae981 */ /* 0x000322000c1e1500 */
[----:B------:R-:W-:Y:S01]  /*5260*/  PRMT R143, RZ, 0x7610, R143 ;  /* 0x00007610ff8f7816 */ /* 0x000fe2000000008f */
[--C-:B0-----:R-:W-:Y:S01]  /*5270*/  IMAD.WIDE R58, R230, 0x2, R50.reuse ;  /* 0x00000002e63a7825 */ /* 0x101fe200078e0232 */
[----:B------:R-:W-:Y:S01]  /*5280*/  ISETP.GE.AND P5, PT, R79, UR7, PT ;  /* 0x000000074f007c0c */ /* 0x000fe2000bfa6270 */
[----:B------:R0:W4:Y:S01]  /*5290*/  @!P3 LDG.E.U16 R141, desc[UR8][R56.64] ;  /* 0x00000008388db981 */ /* 0x000122000c1e1500 */
[----:B------:R-:W-:Y:S01]  /*52a0*/  ISETP.GE.AND P4, PT, R65, UR7, PT ;  /* 0x0000000741007c0c */ /* 0x000fe2000bf86270 */
[----:B-1----:R-:W-:Y:S01]  /*52b0*/  IMAD.WIDE R60, R231, 0x2, R50 ;  /* 0x00000002e73c7825 */ /* 0x002fe200078e0232 */
[----:B------:R-:W-:Y:S01]  /*52c0*/  PRMT R89, RZ, 0x7610, R89 ;  /* 0x00007610ff597816 */ /* 0x000fe20000000059 */
[----:B------:R1:W4:Y:S01]  /*52d0*/  @!P2 LDG.E.U16 R78, desc[UR8][R58.64] ;  /* 0x000000083a4ea981 */ /* 0x000322000c1e1500 */
[----:B------:R-:W-:-:S02]  /*52e0*/  LOP3.LUT R63, R0, 0x60, RZ, 0xfc, !PT ;  /* 0x00000060003f7812 */ /* 0x000fc400078efcff */
[----:B------:R-:W-:Y:S01]  /*52f0*/  LOP3.LUT R62, R0, 0x64, RZ, 0xfc, !PT ;  /* 0x00000064003e7812 */ /* 0x000fe200078efcff */
[----:B------:R1:W4:Y:S01]  /*5300*/  @!P1 LDG.E.U16 R143, desc[UR8][R60.64] ;  /* 0x000000083c8f9981 */ /* 0x000322000c1e1500 */
[--C-:B0-----:R-:W-:Y:S01]  /*5310*/  IMAD.WIDE R56, R232, 0x2, R50.reuse ;  /* 0x00000002e8387825 */ /* 0x101fe200078e0232 */
[----:B------:R-:W-:Y:S02]  /*5320*/  ISETP.GE.AND P1, PT, R63, UR7, PT ;  /* 0x000000073f007c0c */ /* 0x000fe4000bf26270 */
[----:B------:R-:W-:Y:S01]  /*5330*/  ISETP.GE.AND P2, PT, R62, UR7, PT ;  /* 0x000000073e007c0c */ /* 0x000fe2000bf46270 */
[----:B-1----:R-:W-:Y:S01]  /*5340*/  IMAD.WIDE R58, R233, 0x2, R50 ;  /* 0x00000002e93a7825 */ /* 0x002fe200078e0232 */
[----:B------:R-:W-:Y:S01]  /*5350*/  PRMT R145, RZ, 0x7610, R145 ;  /* 0x00007610ff917816 */ /* 0x000fe20000000091 */
[----:B------:R0:W4:Y:S01]  /*5360*/  @!P0 LDG.E.U16 R89, desc[UR8][R56.64] ;  /* 0x0000000838598981 */ /* 0x000122000c1e1500 */
[----:B------:R-:W-:Y:S02]  /*5370*/  PRMT R90, RZ, 0x7610, R90 ;  /* 0x00007610ff5a7816 */ /* 0x000fe4000000005a */
[----:B------:R-:W-:-:S02]  /*5380*/  LOP3.LUT R60, R0, 0x68, RZ, 0xfc, !PT ;  /* 0x00000068003c7812 */ /* 0x000fc400078efcff */
[----:B------:R1:W4:Y:S01]  /*5390*/  @!P5 LDG.E.U16 R145, desc[UR8][R58.64] ;  /* 0x000000083a91d981 */ /* 0x000322000c1e1500 */
[----:B0-----:R-:W-:Y:S01]  /*53a0*/  IMAD.WIDE R56, R234, 0x2, R50 ;  /* 0x00000002ea387825 */ /* 0x001fe200078e0232 */
[----:B------:R-:W-:Y:S02]  /*53b0*/  ISETP.GE.AND P0, PT, R60, UR7, PT ;  /* 0x000000073c007c0c */ /* 0x000fe4000bf06270 */
[----:B------:R-:W-:Y:S02]  /*53c0*/  PRMT R146, RZ, 0x7610, R146 ;  /* 0x00007610ff927816 */ /* 0x000fe40000000092 */
[----:B------:R0:W4:Y:S01]  /*53d0*/  @!P4 LDG.E.U16 R90, desc[UR8][R56.64] ;  /* 0x00000008385ac981 */ /* 0x000122000c1e1500 */
[----:B------:R-:W-:Y:S01]  /*53e0*/  PRMT R92, RZ, 0x7610, R92 ;  /* 0x00007610ff5c7816 */ /* 0x000fe2000000005c */
[----:B-1----:R-:W-:Y:S01]  /*53f0*/  IMAD.WIDE R58, R235, 0x2, R50 ;  /* 0x00000002eb3a7825 */ /* 0x002fe200078e0232 */
[----:B------:R-:W-:Y:S02]  /*5400*/  LOP3.LUT R60, R0, 0x6c, RZ, 0xfc, !PT ;  /* 0x0000006c003c7812 */ /* 0x000fe400078efcff */
[----:B------:R-:W-:-:S02]  /*5410*/  PRMT R147, RZ, 0x7610, R147 ;  /* 0x00007610ff937816 */ /* 0x000fc40000000093 */
[----:B------:R1:W4:Y:S01]  /*5420*/  @!P1 LDG.E.U16 R146, desc[UR8][R58.64] ;  /* 0x000000083a929981 */ /* 0x000322000c1e1500 */
[----:B0-----:R-:W-:Y:S01]  /*5430*/  IMAD.WIDE R56, R236, 0x2, R50 ;  /* 0x00000002ec387825 */ /* 0x001fe200078e0232 */
[----:B------:R-:W-:-:S04]  /*5440*/  ISETP.GE.AND P1, PT, R60, UR7, PT ;  /* 0x000000073c007c0c */ /* 0x000fc8000bf26270 */
[----:B------:R0:W4:Y:S01]  /*5450*/  @!P2 LDG.E.U16 R92, desc[UR8][R56.64] ;  /* 0x00000008385ca981 */ /* 0x000122000c1e1500 */
[----:B-1----:R-:W-:Y:S01]  /*5460*/  LOP3.LUT R58, R0, 0x70, RZ, 0xfc, !PT ;  /* 0x00000070003a7812 */ /* 0x002fe200078efcff */
[----:B0-----:R-:W-:Y:S01]  /*5470*/  IMAD.WIDE R56, R237, 0x2, R50 ;  /* 0x00000002ed387825 */ /* 0x001fe200078e0232 */
[----:B------:R-:W-:-:S04]  /*5480*/  PRMT R95, RZ, 0x7610, R95 ;  /* 0x00007610ff5f7816 */ /* 0x000fc8000000005f */
[----:B------:R0:W4:Y:S01]  /*5490*/  @!P0 LDG.E.U16 R147, desc[UR8][R56.64] ;  /* 0x0000000838938981 */ /* 0x000122000c1e1500 */
[----:B------:R-:W-:Y:S02]  /*54a0*/  ISETP.GE.AND P0, PT, R58, UR7, PT ;  /* 0x000000073a007c0c */ /* 0x000fe4000bf06270 */
[----:B------:R-:W-:Y:S02]  /*54b0*/  LOP3.LUT R58, R0, 0x74, RZ, 0xfc, !PT ;  /* 0x00000074003a7812 */ /* 0x000fe400078efcff */
[----:B------:R-:W-:Y:S01]  /*54c0*/  PRMT R148, RZ, 0x7610, R148 ;  /* 0x00007610ff947816 */ /* 0x000fe20000000094 */
[----:B0-----:R-:W-:-:S05]  /*54d0*/  IMAD.WIDE R56, R238, 0x2, R50 ;  /* 0x00000002ee387825 */ /* 0x001fca00078e0232 */
[----:B------:R0:W4:Y:S01]  /*54e0*/  @!P1 LDG.E.U16 R95, desc[UR8][R56.64] ;  /* 0x00000008385f9981 */ /* 0x000122000c1e1500 */
[----:B------:R-:W-:Y:S02]  /*54f0*/  ISETP.GE.AND P1, PT, R58, UR7, PT ;  /* 0x000000073a007c0c */ /* 0x000fe4000bf26270 */
[----:B------:R-:W-:Y:S01]  /*5500*/  LOP3.LUT R58, R0, 0x78, RZ, 0xfc, !PT ;  /* 0x00000078003a7812 */ /* 0x000fe200078efcff */
[----:B0-----:R-:W-:Y:S01]  /*5510*/  IMAD.WIDE R56, R239, 0x2, R50 ;  /* 0x00000002ef387825 */ /* 0x001fe200078e0232 */
[----:B------:R-:W-:-:S04]  /*5520*/  PRMT R101, RZ, 0x7610, R101 ;  /* 0x00007610ff657816 */ /* 0x000fc80000000065 */
[----:B------:R0:W4:Y:S01]  /*5530*/  @!P0 LDG.E.U16 R148, desc[UR8][R56.64] ;  /* 0x0000000838948981 */ /* 0x000122000c1e1500 */
[----:B------:R-:W-:Y:S02]  /*5540*/  ISETP.GE.AND P0, PT, R58, UR7, PT ;  /* 0x000000073a007c0c */ /* 0x000fe4000bf06270 */
[----:B------:R-:W-:Y:S01]  /*5550*/  PRMT R149, RZ, 0x7610, R149 ;  /* 0x00007610ff957816 */ /* 0x000fe20000000095 */
[----:B0-----:R-:W-:-:S05]  /*5560*/  IMAD.WIDE R56, R240, 0x2, R50 ;  /* 0x00000002f0387825 */ /* 0x001fca00078e0232 */
[----:B------:R0:W4:Y:S02]  /*5570*/  @!P1 LDG.E.U16 R101, desc[UR8][R56.64] ;  /* 0x0000000838659981 */ /* 0x000124000c1e1500 */
[----:B0-----:R-:W-:-:S05]  /*5580*/  IMAD.WIDE R56, R241, 0x2, R50 ;  /* 0x00000002f1387825 */ /* 0x001fca00078e0232 */
[----:B------:R0:W4:Y:S01]  /*5590*/  @!P0 LDG.E.U16 R149, desc[UR8][R56.64] ;  /* 0x0000000838958981 */ /* 0x000122000c1e1500 */
[----:B------:R-:W1:Y:S01]  /*55a0*/  S2R R88, SR_TID.X ;  /* 0x0000000000587919 */ /* 0x000e620000002100 */
[----:B------:R-:W-:-:S04]  /*55b0*/  LOP3.LUT R58, R0, 0x7c, RZ, 0xfc, !PT ;  /* 0x0000007c003a7812 */ /* 0x000fc800078efcff */
[----:B------:R-:W-:Y:S01]  /*55c0*/  ISETP.GE.AND P1, PT, R58, UR7, PT ;  /* 0x000000073a007c0c */ /* 0x000fe2000bf26270 */
[----:B0-----:R-:W-:Y:S01]  /*55d0*/  IMAD.WIDE R56, R242, 0x2, R50 ;  /* 0x00000002f2387825 */ /* 0x001fe200078e0232 */
[----:B------:R-:W-:-:S11]  /*55e0*/  PRMT R139, RZ, 0x7610, R139 ;  /* 0x00007610ff8b7816 */ /* 0x000fd6000000008b */
[----:B------:R0:W4:Y:S01]  /*55f0*/  @!P1 LDG.E.U16 R139, desc[UR8][R56.64] ;  /* 0x00000008388b9981 */ /* 0x000122000c1e1500 */
[----:B------:R-:W-:Y:S02]  /*5600*/  IADD3 RZ, P1, R22, R17, RZ ;  /* 0x0000001116ff7210 */ /* 0x000fe40007f3e0ff */
[----:B------:R-:W-:Y:S02]  /*5610*/  PRMT R138, RZ, 0x7610, R138 ;  /* 0x00007610ff8a7816 */ /* 0x000fe4000000008a */
[----:B-1----:R-:W-:-:S04]  /*5620*/  LOP3.LUT R154, R88, 0x7f, RZ, 0xc0, !PT ;  /* 0x0000007f589a7812 */ /* 0x002fc800078ec0ff */
[----:B------:R-:W-:Y:S01]  /*5630*/  ISETP.GE.AND P0, PT, R154, UR7, PT ;  /* 0x000000079a007c0c */ /* 0x000fe2000bf06270 */
[----:B0-----:R-:W-:Y:S02]  /*5640*/  IMAD.IADD R56, R22, 0x1, R17 ;  /* 0x0000000116387824 */ /* 0x001fe400078e0211 */
[----:B------:R-:W-:Y:S01]  /*5650*/  IMAD.X R57, R119, 0x1, R16, P1 ;  /* 0x0000000177397824 */ /* 0x000fe200008e0610 */
[----:B------:R-:W-:Y:S01]  /*5660*/  BAR.SYNC.DEFER_BLOCKING 0x0 ;  /* 0x0000000000007b1d */ /* 0x000fe20000010000 */
[----:B------:R-:W-:Y:S02]  /*5670*/  IADD3 RZ, P1, R23, R17, RZ ;  /* 0x0000001117ff7210 */ /* 0x000fe40007f3e0ff */
[----:B------:R-:W-:Y:S02]  /*5680*/  PRMT R79, RZ, 0x7610, R79 ;  /* 0x00007610ff4f7816 */ /* 0x000fe4000000004f */
[----:B------:R-:W-:Y:S01]  /*5690*/  PRMT R63, RZ, 0x7610, R63 ;  /* 0x00007610ff3f7816 */ /* 0x000fe2000000003f */
[----:B------:R-:W0:Y:S01]  /*56a0*/  S2R R153, SR_TID.X ;  /* 0x0000000000997919 */ /* 0x000e220000002100 */
[----:B------:R-:W-:-:S02]  /*56b0*/  PRMT R60, RZ, 0x7610, R60 ;  /* 0x00007610ff3c7816 */ /* 0x000fc4000000003c */
[----:B------:R1:W4:Y:S02]  /*56c0*/  @!P0 LDG.E.U16 R138, desc[UR8][R56.64] ;  /* 0x00000008388a8981 */ /* 0x000324000c1e1500 */
[----:B-1----:R-:W-:Y:S02]  /*56d0*/  IMAD.IADD R56, R23, 0x1, R17 ;  /* 0x0000000117387824 */ /* 0x002fe400078e0211 */
[----:B------:R-:W-:Y:S01]  /*56e0*/  IMAD.X R57, R118, 0x1, R16, P1 ;  /* 0x0000000176397824 */ /* 0x000fe200008e0610 */
[----:B------:R-:W-:-:S04]  /*56f0*/  IADD3 RZ, P1, R24, R17, RZ ;  /* 0x0000001118ff7210 */ /* 0x000fc80007f3e0ff */
[----:B------:R1:W4:Y:S02]  /*5700*/  @!P0 LDG.E.U16 R79, desc[UR8][R56.64] ;  /* 0x00000008384f8981 */ /* 0x000324000c1e1500 */
[----:B-1----:R-:W-:Y:S02]  /*5710*/  IMAD.IADD R56, R24, 0x1, R17 ;  /* 0x0000000118387824 */ /* 0x002fe400078e0211 */
[----:B------:R-:W-:Y:S01]  /*5720*/  IMAD.X R57, R117, 0x1, R16, P1 ;  /* 0x0000000175397824 */ /* 0x000fe200008e0610 */
[----:B------:R-:W-:-:S04]  /*5730*/  IADD3 RZ, P1, R25, R17, RZ ;  /* 0x0000001119ff7210 */ /* 0x000fc80007f3e0ff */
[----:B------:R1:W4:Y:S01]  /*5740*/  @!P0 LDG.E.U16 R63, desc[UR8][R56.64] ;  /* 0x00000008383f8981 */ /* 0x000322000c1e1500 */
[--C-:B------:R-:W-:Y:S02]  /*5750*/  IMAD.IADD R58, R26, 0x1, R17.reuse ;  /* 0x000000011a3a7824 */ /* 0x100fe400078e0211 */
[----:B-1----:R-:W-:Y:S01]  /*5760*/  IMAD.IADD R56, R25, 0x1, R17 ;  /* 0x0000000119387824 */ /* 0x002fe200078e0211 */
[----:B------:R-:W-:Y:S02]  /*5770*/  IADD3.X R57, R116, R16, RZ, P1, !PT ;  /* 0x0000001074397210 */ /* 0x000fe40000ffe4ff */
[----:B------:R-:W-:-:S03]  /*5780*/  IADD3 RZ, P1, R26, R17, RZ ;  /* 0x000000111aff7210 */ /* 0x000fc60007f3e0ff */
[----:B------:R1:W4:Y:S02]  /*5790*/  @!P0 LDG.E.U16 R60, desc[UR8][R56.64] ;  /* 0x00000008383c8981 */ /* 0x000324000c1e1500 */
[----:B------:R-:W-:Y:S01]  /*57a0*/  IMAD.X R59, R115, 0x1, R16, P1 ;  /* 0x00000001733b7824 */ /* 0x000fe200008e0610 */
[----:B------:R-:W-:Y:S02]  /*57b0*/  IADD3 RZ, P1, R27, R17, RZ ;  /* 0x000000111bff7210 */ /* 0x000fe40007f3e0ff */
[----:B-1----:R-:W-:Y:S02]  /*57c0*/  PRMT R57, RZ, 0x7610, R57 ;  /* 0x00007610ff397816 */ /* 0x002fe40000000039 */
[----:B------:R-:W-:-:S04]  /*57d0*/  PRMT R56, RZ, 0x7610, R56 ;  /* 0x00007610ff387816 */ /* 0x000fc80000000038 */
[----:B------:R1:W4:Y:S01]  /*57e0*/  @!P0 LDG.E.U16 R57, desc[UR8][R58.64] ;  /* 0x000000083a398981 */ /* 0x000322000c1e1500 */
[----:B------:R-:W-:Y:S01]  /*57f0*/  PRMT R61, RZ, 0x7610, R61 ;  /* 0x00007610ff3d7816 */ /* 0x000fe2000000003d */
[----:B------:R-:W3:Y:S01]  /*5800*/  S2UR UR5, SR_CgaCtaId ;  /* 0x00000000000579c3 */ /* 0x000ee20000008800 */
[----:B-1----:R-:W-:Y:S02]  /*5810*/  IMAD.IADD R58, R27, 0x1, R17 ;  /* 0x000000011b3a7824 */ /* 0x002fe400078e0211 */
[----:B------:R-:W-:Y:S01]  /*5820*/  IMAD.X R59, R114, 0x1, R16, P1 ;  /* 0x00000001723b7824 */ /* 0x000fe200008e0610 */
[----:B------:R-:W-:-:S04]  /*5830*/  IADD3 RZ, P1, R28, R17, RZ ;  /* 0x000000111cff7210 */ /* 0x000fc80007f3e0ff */
[----:B------:R1:W4:Y:S01]  /*5840*/  @!P0 LDG.E.U16 R56, desc[UR8][R58.64] ;  /* 0x000000083a388981 */ /* 0x000322000c1e1500 */
[----:B------:R-:W-:Y:S01]  /*5850*/  PRMT R62, RZ, 0x7610, R62 ;  /* 0x00007610ff3e7816 */ /* 0x000fe2000000003e */
[----:B-1----:R-:W-:Y:S02]  /*5860*/  IMAD.IADD R58, R28, 0x1, R17 ;  /* 0x000000011c3a7824 */ /* 0x002fe400078e0211 */
[----:B------:R-:W-:Y:S01]  /*5870*/  IMAD.X R59, R113, 0x1, R16, P1 ;  /* 0x00000001713b7824 */ /* 0x000fe200008e0610 */
[----:B------:R-:W-:-:S04]  /*5880*/  IADD3 RZ, P1, R29, R17, RZ ;  /* 0x000000111dff7210 */ /* 0x000fc80007f3e0ff */
[----:B------:R1:W4:Y:S01]  /*5890*/  @!P0 LDG.E.U16 R61, desc[UR8][R58.64] ;  /* 0x000000083a3d8981 */ /* 0x000322000c1e1500 */
[----:B0-----:R-:W-:Y:S02]  /*58a0*/  SHF.R.S32.HI R65, RZ, 0x6, R153 ;  /* 0x00000006ff417819 */ /* 0x001fe40000011499 */
[----:B------:R-:W-:Y:S01]  /*58b0*/  PRMT R142, RZ, 0x7610, R142 ;  /* 0x00007610ff8e7816 */ /* 0x000fe2000000008e */
[----:B-1----:R-:W-:Y:S02]  /*58c0*/  IMAD.IADD R58, R29, 0x1, R17 ;  /* 0x000000011d3a7824 */ /* 0x002fe400078e0211 */
[----:B------:R-:W-:Y:S01]  /*58d0*/  IMAD.X R59, R112, 0x1, R16, P1 ;  /* 0x00000001703b7824 */ /* 0x000fe200008e0610 */
[----:B------:R-:W-:-:S04]  /*58e0*/  IADD3 RZ, P1, R30, R17, RZ ;  /* 0x000000111eff7210 */ /* 0x000fc80007f3e0ff */
[----:B------:R0:W4:Y:S01]  /*58f0*/  @!P0 LDG.E.U16 R62, desc[UR8][R58.64] ;  /* 0x000000083a3e8981 */ /* 0x000122000c1e1500 */
[----:B------:R-:W-:Y:S02]  /*5900*/  SGXT R65, R65, 0x1 ;  /* 0x000000014141781a */ /* 0x000fe40000000200 */
[----:B------:R-:W-:Y:S01]  /*5910*/  PRMT R140, RZ, 0x7610, R140 ;  /* 0x00007610ff8c7816 */ /* 0x000fe2000000008c */
[----:B0-----:R-:W-:Y:S02]  /*5920*/  IMAD.IADD R58, R30, 0x1, R17 ;  /* 0x000000011e3a7824 */ /* 0x001fe400078e0211 */
[----:B------:R-:W-:Y:S01]  /*5930*/  IMAD.X R59, R111, 0x1, R16, P1 ;  /* 0x000000016f3b7824 */ /* 0x000fe200008e0610 */
[----:B------:R-:W-:Y:S02]  /*5940*/  IADD3 RZ, P1, R31, R17, RZ ;  /* 0x000000111fff7210 */ /* 0x000fe40007f3e0ff */
[----:B------:R-:W-:Y:S02]  /*5950*/  LOP3.LUT R88, R65, 0x90, RZ, 0xc0, !PT ;  /* 0x0000009041587812 */ /* 0x000fe400078ec0ff */
[----:B------:R0:W4:Y:S01]  /*5960*/  @!P0 LDG.E.U16 R142, desc[UR8][R58.64] ;  /* 0x000000083a8e8981 */ /* 0x000122000c1e1500 */
[----:B------:R-:W-:Y:S01]  /*5970*/  SHF.L.U32 R151, R153, 0x1, RZ ;  /* 0x0000000199977819 */ /* 0x000fe200000006ff */
[----:B------:R-:W-:-:S03]  /*5980*/  UMOV UR4, 0x400 ;  /* 0x0000040000047882 */ /* 0x000fc60000000000 */
[----:B------:R-:W-:Y:S01]  /*5990*/  LOP3.LUT R151, R88, 0x7e, R151, 0x78, !PT ;  /* 0x0000007e58977812 */ /* 0x000fe200078e7897 */
[----:B0-----:R-:W-:Y:S02]  /*59a0*/  IMAD.IADD R58, R31, 0x1, R17 ;  /* 0x000000011f3a7824 */ /* 0x001fe400078e0211 */
[----:B------:R-:W-:Y:S01]  /*59b0*/  IMAD.X R59, R110, 0x1, R16, P1 ;  /* 0x000000016e3b7824 */ /* 0x000fe200008e0610 */
[C---:B------:R-:W-:Y:S02]  /*59c0*/  IADD3 RZ, P1, R32.reuse, R17, RZ ;  /* 0x0000001120ff7210 */ /* 0x040fe40007f3e0ff */
[----:B------:R-:W-:Y:S02]  /*59d0*/  PRMT R88, RZ, 0x7610, R88 ;  /* 0x00007610ff587816 */ /* 0x000fe40000000058 */
[----:B------:R0:W4:Y:S01]  /*59e0*/  @!P0 LDG.E.U16 R140, desc[UR8][R58.64] ;  /* 0x000000083a8c8981 */ /* 0x000122000c1e1500 */
[----:B---3--:R-:W-:Y:S01]  /*59f0*/  ULEA UR4, UR5, UR4, 0x18 ;  /* 0x0000000405047291 */ /* 0x008fe2000f8ec03f */
[----:B------:R-:W-:Y:S01]  /*5a00*/  PRMT R65, RZ, 0x7610, R65 ;  /* 0x00007610ff417816 */ /* 0x000fe20000000041 */
[----:B0-----:R-:W-:-:S02]  /*5a10*/  IMAD.IADD R58, R32, 0x1, R17 ;  /* 0x00000001203a7824 */ /* 0x001fc400078e0211 */
[----:B------:R-:W-:Y:S01]  /*5a20*/  IMAD.X R59, R109, 0x1, R16, P1 ;  /* 0x000000016d3b7824 */ /* 0x000fe200008e0610 */
[----:B------:R-:W-:-:S04]  /*5a30*/  IADD3 RZ, P1, R33, R17, RZ ;  /* 0x0000001121ff7210 */ /* 0x000fc80007f3e0ff */
[----:B------:R0:W3:Y:S04]  /*5a40*/  @!P0 LDG.E.U16 R88, desc[UR8][R58.64] ;  /* 0x000000083a588981 */ /* 0x0000e8000c1e1500 */
[----:B------:R1:W-:Y:S01]  /*5a50*/  STS.U16 [R151+UR4+0x4200], R72 ;  /* 0x0042004897007988 */ /* 0x0003e20008000404 */
[----:B0-----:R-:W-:Y:S02]  /*5a60*/  IMAD.IADD R58, R33, 0x1, R17 ;  /* 0x00000001213a7824 */ /* 0x001fe400078e0211 */
[----:B------:R-:W-:Y:S01]  /*5a70*/  IMAD.X R59, R108, 0x1, R16, P1 ;  /* 0x000000016c3b7824 */ /* 0x000fe200008e0610 */
[----:B------:R-:W-:Y:S02]  /*5a80*/  IADD3 RZ, P1, R34, R17, RZ ;  /* 0x0000001122ff7210 */ /* 0x000fe40007f3e0ff */
[----:B-1----:R-:W-:-:S02]  /*5a90*/  PRMT R72, RZ, 0x7610, R72 ;  /* 0x00007610ff487816 */ /* 0x002fc40000000048 */
[----:B------:R0:W3:Y:S04]  /*5aa0*/  @!P0 LDG.E.U16 R65, desc[UR8][R58.64] ;  /* 0x000000083a418981 */ /* 0x0000e8000c1e1500 */
[----:B--2---:R1:W-:Y:S01]  /*5ab0*/  STS.U16 [R151+UR4+0x4400], R73 ;  /* 0x0044004997007988 */ /* 0x0043e20008000404 */
[-C--:B0-----:R-:W-:Y:S01]  /*5ac0*/  IADD3 R58, R34, R17.reuse, RZ ;  /* 0x00000011223a7210 */ /* 0x081fe20007ffe0ff */
[----:B------:R-:W-:Y:S01]  /*5ad0*/  IMAD.X R59, R107, 0x1, R16, P1 ;  /* 0x000000016b3b7824 */ /* 0x000fe200008e0610 */
[C---:B------:R-:W-:Y:S02]  /*5ae0*/  IADD3 RZ, P1, R35.reuse, R17, RZ ;  /* 0x0000001123ff7210 */ /* 0x040fe40007f3e0ff */
[----:B-1----:R-:W-:Y:S02]  /*5af0*/  PRMT R73, RZ, 0x7610, R73 ;  /* 0x00007610ff497816 */ /* 0x002fe40000000049 */
[----:B------:R0:W2:Y:S04]  /*5b00*/  @!P0 LDG.E.U16 R72, desc[UR8][R58.64] ;  /* 0x000000083a488981 */ /* 0x0000a8000c1e1500 */
[----:B-----5:R1:W-:Y:S01]  /*5b10*/  STS.U16 [R151+UR4+0x4800], R75 ;  /* 0x0048004b97007988 */ /* 0x0203e20008000404 */
[----:B0-----:R-:W-:-:S02]  /*5b20*/  IMAD.IADD R58, R35, 0x1, R17 ;  /* 0x00000001233a7824 */ /* 0x001fc400078e0211 */
[----:B------:R-:W-:Y:S01]  /*5b30*/  IMAD.X R59, R106, 0x1, R16, P1 ;  /* 0x000000016a3b7824 */ /* 0x000fe200008e0610 */
[C---:B------:R-:W-:Y:S02]  /*5b40*/  IADD3 RZ, P1, R36.reuse, R17, RZ ;  /* 0x0000001124ff7210 */ /* 0x040fe40007f3e0ff */
[----:B-1----:R-:W-:Y:S02]  /*5b50*/  PRMT R75, RZ, 0x7610, R75 ;  /* 0x00007610ff4b7816 */ /* 0x002fe4000000004b */
[----:B------:R0:W5:Y:S04]  /*5b60*/  @!P0 LDG.E.U16 R73, desc[UR8][R58.64] ;  /* 0x000000083a498981 */ /* 0x000168000c1e1500 */
[----:B------:R1:W-:Y:S01]  /*5b70*/  STS.U16 [R151+UR4+0x4000], R77 ;  /* 0x0040004d97007988 */ /* 0x0003e20008000404 */
[----:B0-----:R-:W-:-:S02]  /*5b80*/  IMAD.IADD R58, R36, 0x1, R17 ;  /* 0x00000001243a7824 */ /* 0x001fc400078e0211 */
[----:B------:R-:W-:Y:S01]  /*5b90*/  IMAD.X R59, R105, 0x1, R16, P1 ;  /* 0x00000001693b7824 */ /* 0x000fe200008e0610 */
[CC--:B------:R-:W-:Y:S02]  /*5ba0*/  IADD3 RZ, P1, R37.reuse, R17.reuse, RZ ;  /* 0x0000001125ff7210 */ /* 0x0c0fe40007f3e0ff */
[----:B-1----:R-:W-:Y:S02]  /*5bb0*/  PRMT R77, RZ, 0x7610, R77 ;  /* 0x00007610ff4d7816 */ /* 0x002fe4000000004d */
[----:B------:R0:W5:Y:S01]  /*5bc0*/  @!P0 LDG.E.U16 R75, desc[UR8][R58.64] ;  /* 0x000000083a4b8981 */ /* 0x000162000c1e1500 */
[----:B------:R-:W-:Y:S01]  /*5bd0*/  PRMT R150, RZ, 0x7610, R150 ;  /* 0x00007610ff967816 */ /* 0x000fe20000000096 */
[----:B0-----:R-:W-:Y:S02]  /*5be0*/  IMAD.IADD R58, R37, 0x1, R17 ;  /* 0x00000001253a7824 */ /* 0x001fe400078e0211 */
[----:B------:R-:W-:Y:S01]  /*5bf0*/  IMAD.X R59, R104, 0x1, R16, P1 ;  /* 0x00000001683b7824 */ /* 0x000fe200008e0610 */
[----:B------:R-:W-:-:S04]  /*5c00*/  IADD3 RZ, P1, R38, R17, RZ ;  /* 0x0000001126ff7210 */ /* 0x000fc80007f3e0ff */
[----:B------:R0:W5:Y:S01]  /*5c10*/  @!P0 LDG.E.U16 R77, desc[UR8][R58.64] ;  /* 0x000000083a4d8981 */ /* 0x000162000c1e1500 */
[----:B------:R-:W-:Y:S01]  /*5c20*/  PRMT R144, RZ, 0x7610, R144 ;  /* 0x00007610ff907816 */ /* 0x000fe20000000090 */
[----:B0-----:R-:W-:Y:S01]  /*5c30*/  IMAD.IADD R58, R38, 0x1, R17 ;  /* 0x00000001263a7824 */ /* 0x001fe200078e0211 */
[----:B------:R-:W-:Y:S02]  /*5c40*/  IADD3.X R59, R103, R16, RZ, P1, !PT ;  /* 0x00000010673b7210 */ /* 0x000fe40000ffe4ff */
[----:B------:R-:W-:-:S03]  /*5c50*/  IADD3 RZ, P1, R39, R17, RZ ;  /* 0x0000001127ff7210 */ /* 0x000fc60007f3e0ff */
[----:B------:R0:W3:Y:S04]  /*5c60*/  @!P0 LDG.E.U16 R150, desc[UR8][R58.64] ;  /* 0x000000083a968981 */ /* 0x0000e8000c1e1500 */
[----:B----4-:R1:W-:Y:S01]  /*5c70*/  STS.U16 [R151+UR4+0x5200], R141 ;  /* 0x0052008d97007988 */ /* 0x0103e20008000404 */
[----:B0-----:R-:W-:Y:S02]  /*5c80*/  IMAD.IADD R58, R39, 0x1, R17 ;  /* 0x00000001273a7824 */ /* 0x001fe400078e0211 */
[----:B------:R-:W-:Y:S01]  /*5c90*/  IMAD.X R59, R102, 0x1, R16, P1 ;  /* 0x00000001663b7824 */ /* 0x000fe200008e0610 */
[----:B------:R-:W-:Y:S02]  /*5ca0*/  IADD3 RZ, P1, R40, R17, RZ ;  /* 0x0000001128ff7210 */ /* 0x000fe40007f3e0ff */
[----:B-1----:R-:W-:-:S02]  /*5cb0*/  PRMT R141, RZ, 0x7610, R141 ;  /* 0x00007610ff8d7816 */ /* 0x002fc4000000008d */
[----:B------:R0:W4:Y:S04]  /*5cc0*/  @!P0 LDG.E.U16 R144, desc[UR8][R58.64] ;  /* 0x000000083a908981 */ /* 0x000128000c1e1500 */
[----:B------:R1:W-:Y:S01]  /*5cd0*/  STS.U16 [R151+UR4+0x4600], R91 ;  /* 0x0046005b97007988 */ /* 0x0003e20008000404 */
[----:B0-----:R-:W-:Y:S02]  /*5ce0*/  IMAD.IADD R58, R40, 0x1, R17 ;  /* 0x00000001283a7824 */ /* 0x001fe400078e0211 */
[----:B------:R-:W-:Y:S01]  /*5cf0*/  IMAD.X R59, R15, 0x1, R16, P1 ;  /* 0x000000010f3b7824 */ /* 0x000fe200008e0610 */
[----:B------:R-:W-:Y:S02]  /*5d00*/  IADD3 RZ, P1, R41, R17, RZ ;  /* 0x0000001129ff7210 */ /* 0x000fe40007f3e0ff */
[----:B-1----:R-:W-:-:S02]  /*5d10*/  PRMT R91, RZ, 0x7610, R91 ;  /* 0x00007610ff5b7816 */ /* 0x002fc4000000005b */
[----:B------:R0:W2:Y:S04]  /*5d20*/  @!P0 LDG.E.U16 R141, desc[UR8][R58.64] ;  /* 0x000000083a8d8981 */ /* 0x0000a8000c1e1500 */
[----:B------:R1:W-:Y:S01]  /*5d30*/  STS.U16 [R151+UR4+0x4c00], R93 ;  /* 0x004c005d97007988 */ /* 0x0003e20008000404 */
[----:B0-----:R-:W-:Y:S02]  /*5d40*/  IMAD.IADD R58, R41, 0x1, R17 ;  /* 0x00000001293a7824 */ /* 0x001fe400078e0211 */
[----:B------:R-:W-:Y:S01]  /*5d50*/  IMAD.X R59, R14, 0x1, R16, P1 ;  /* 0x000000010e3b7824 */ /* 0x000fe200008e0610 */
[----:B------:R-:W-:Y:S02]  /*5d60*/  IADD3 RZ, P1, R42, R17, RZ ;  /* 0x000000112aff7210 */ /* 0x000fe40007f3e0ff */
[----:B-1----:R-:W-:-:S02]  /*5d70*/  PRMT R93, RZ, 0x7610, R93 ;  /* 0x00007610ff5d7816 */ /* 0x002fc4000000005d */
[----:B------:R0:W5:Y:S04]  /*5d80*/  @!P0 LDG.E.U16 R91, desc[UR8][R58.64] ;  /* 0x000000083a5b8981 */ /* 0x000168000c1e1500 */
[----:B------:R1:W-:Y:S01]  /*5d90*/  STS.U16 [R151+UR4+0x4a00], R94 ;  /* 0x004a005e97007988 */ /* 0x0003e20008000404 */
[----:B0-----:R-:W-:Y:S02]  /*5da0*/  IMAD.IADD R58, R42, 0x1, R17 ;  /* 0x000000012a3a7824 */ /* 0x001fe400078e0211 */
[----:B------:R-:W-:Y:S01]  /*5db0*/  IMAD.X R59, R13, 0x1, R16, P1 ;  /* 0x000000010d3b7824 */ /* 0x000fe200008e0610 */
[----:B------:R-:W-:Y:S02]  /*5dc0*/  IADD3 RZ, P1, R43, R17, RZ ;  /* 0x000000112bff7210 */ /* 0x000fe40007f3e0ff */
[----:B-1----:R-:W-:-:S02]  /*5dd0*/  PRMT R94, RZ, 0x7610, R94 ;  /* 0x00007610ff5e7816 */ /* 0x002fc4000000005e */
[----:B------:R0:W5:Y:S04]  /*5de0*/  @!P0 LDG.E.U16 R93, desc[UR8][R58.64] ;  /* 0x000000083a5d8981 */ /* 0x000168000c1e1500 */
[----:B------:R1:W-:Y:S01]  /*5df0*/  STS.U16 [R151+UR4+0x5000], R136 ;  /* 0x0050008897007988 */ /* 0x0003e20008000404 */
[-C--:B0-----:R-:W-:Y:S01]  /*5e00*/  IADD3 R58, R43, R17.reuse, RZ ;  /* 0x000000112b3a7210 */ /* 0x081fe20007ffe0ff */
[----:B------:R-:W-:Y:S01]  /*5e10*/  IMAD.X R59, R12, 0x1, R16, P1 ;  /* 0x000000010c3b7824 */ /* 0x000fe200008e0610 */
[C---:B------:R-:W-:Y:S02]  /*5e20*/  IADD3 RZ, P1, R44.reuse, R17, RZ ;  /* 0x000000112cff7210 */ /* 0x040fe40007f3e0ff */
[----:B-1----:R-:W-:Y:S02]  /*5e30*/  PRMT R136, RZ, 0x7610, R136 ;  /* 0x00007610ff887816 */ /* 0x002fe40000000088 */
[----:B------:R0:W5:Y:S04]  /*5e40*/  @!P0 LDG.E.U16 R94, desc[UR8][R58.64] ;  /* 0x000000083a5e8981 */ /* 0x000168000c1e1500 */
[----:B------:R1:W-:Y:S01]  /*5e50*/  STS.U16 [R151+UR4+0x4e00], R137 ;  /* 0x004e008997007988 */ /* 0x0003e20008000404 */
        /* <DEDUP_REMOVED lines=16> */
[----:B------:R0:W3:Y:S04]  /*5f60*/  @!P0 LDG.E.U16 R146, desc[UR8][R58.64] ;  /* 0x000000083a928981 */ /* 0x0000e8000c1e1500 */
[----:B------:R1:W-:Y:S01]  /*5f70*/  STS.U16 [R151+UR4+0x5400], R143 ;  /* 0x0054008f97007988 */ /* 0x0003e20008000404 */
[----:B0-----:R-:W-:Y:S01]  /*5f80*/  IMAD.IADD R58, R47, 0x1, R17 ;  /* 0x000000012f3a7824 */ /* 0x001fe200078e0211 */
[----:B------:R-:W-:-:S02]  /*5f90*/  IADD3.X R59, R7, R16, RZ, P1, !PT ;  /* 0x00000010073b7210 */ /* 0x000fc40000ffe4ff */
[----:B------:R-:W-:Y:S01]  /*5fa0*/  IADD3 RZ, P1, R48, R17, RZ ;  /* 0x0000001130ff7210 */ /* 0x000fe20007f3e0ff */
[----:B------:R-:W-:Y:S01]  /*5fb0*/  STS.U16 [R151+UR4+0x5a00], R147 ;  /* 0x005a009397007988 */ /* 0x000fe20008000404 */
[----:B-1----:R-:W-:-:S03]  /*5fc0*/  PRMT R143, RZ, 0x7610, R143 ;  /* 0x00007610ff8f7816 */ /* 0x002fc6000000008f */
[----:B------:R-:W-:Y:S04]  /*5fd0*/  STS.U16 [R151+UR4+0x5c00], R148 ;  /* 0x005c009497007988 */ /* 0x000fe80008000404 */
[----:B------:R0:W-:Y:S04]  /*5fe0*/  STS.U16 [R151+UR4+0x5e00], R149 ;  /* 0x005e009597007988 */ /* 0x0001e80008000404 */
[----:B------:R1:W2:Y:S01]  /*5ff0*/  @!P0 LDG.E.U16 R145, desc[UR8][R58.64] ;  /* 0x000000083a918981 */ /* 0x0002a2000c1e1500 */
[----:B0-----:R-:W-:Y:S01]  /*6000*/  LOP3.LUT R151, R151, 0x20, RZ, 0x3c, !PT ;  /* 0x0000002097977812 */ /* 0x001fe200078e3cff */
[----:B-1----:R-:W-:-:S02]  /*6010*/  IMAD.IADD R58, R48, 0x1, R17 ;  /* 0x00000001303a7824 */ /* 0x002fc400078e0211 */
[----:B------:R-:W-:Y:S01]  /*6020*/  IMAD.X R59, R6, 0x1, R16, P1 ;  /* 0x00000001063b7824 */ /* 0x000fe200008e0610 */
[CC--:B------:R-:W-:Y:S01]  /*6030*/  IADD3 RZ, P1, R49.reuse, R17.reuse, RZ ;  /* 0x0000001131ff7210 */ /* 0x0c0fe20007f3e0ff */
[----:B------:R0:W-:Y:S04]  /*6040*/  STS.U16 [R151+UR4+0x4300], R66 ;  /* 0x0043004297007988 */ /* 0x0001e80008000404 */
[----:B------:R1:W5:Y:S01]  /*6050*/  @!P0 LDG.E.U16 R143, desc[UR8][R58.64] ;  /* 0x000000083a8f8981 */ /* 0x000362000c1e1500 */
[----:B0-----:R-:W-:Y:S01]  /*6060*/  PRMT R66, RZ, 0x7610, R66 ;  /* 0x00007610ff427816 */ /* 0x001fe20000000042 */
[--C-:B-1----:R-:W-:Y:S02]  /*6070*/  IMAD.IADD R58, R49, 0x1, R17.reuse ;  /* 0x00000001313a7824 */ /* 0x102fe400078e0211 */
[----:B------:R-:W-:Y:S01]  /*6080*/  IMAD.X R59, R5, 0x1, R16, P1 ;  /* 0x00000001053b7824 */ /* 0x000fe200008e0610 */
[C---:B------:R-:W-:Y:S01]  /*6090*/  IADD3 RZ, P1, R100.reuse, R17, RZ ;  /* 0x0000001164ff7210 */ /* 0x040fe20007f3e0ff */
[----:B------:R0:W-:Y:S04]  /*60a0*/  STS.U16 [R151+UR4+0x4100], R68 ;  /* 0x0041004497007988 */ /* 0x0001e80008000404 */
[----:B------:R1:W5:Y:S01]  /*60b0*/  @!P0 LDG.E.U16 R66, desc[UR8][R58.64] ;  /* 0x000000083a428981 */ /* 0x000362000c1e1500 */
[----:B0-----:R-:W-:Y:S01]  /*60c0*/  PRMT R68, RZ, 0x7610, R68 ;  /* 0x00007610ff447816 */ /* 0x001fe20000000044 */
[----:B-1----:R-:W-:-:S02]  /*60d0*/  IMAD.IADD R58, R100, 0x1, R17 ;  /* 0x00000001643a7824 */ /* 0x002fc400078e0211 */
[--C-:B------:R-:W-:Y:S01]  /*60e0*/  IMAD.X R59, R4, 0x1, R16.reuse, P1 ;  /* 0x00000001043b7824 */ /* 0x100fe200008e0610 */
[CC--:B------:R-:W-:Y:S01]  /*60f0*/  IADD3 RZ, P1, R21.reuse, R17.reuse, RZ ;  /* 0x0000001115ff7210 */ /* 0x0c0fe20007f3e0ff */
[----:B------:R0:W-:Y:S04]  /*6100*/  STS.U16 [R151+UR4+0x4900], R67 ;  /* 0x0049004397007988 */ /* 0x0001e80008000404 */
[----:B------:R1:W5:Y:S01]  /*6110*/  @!P0 LDG.E.U16 R68, desc[UR8][R58.64] ;  /* 0x000000083a448981 */ /* 0x000362000c1e1500 */
[----:B0-----:R-:W-:Y:S01]  /*6120*/  PRMT R67, RZ, 0x7610, R67 ;  /* 0x00007610ff437816 */ /* 0x001fe20000000043 */
[----:B-1----:R-:W-:Y:S02]  /*6130*/  IMAD.IADD R58, R21, 0x1, R17 ;  /* 0x00000001153a7824 */ /* 0x002fe400078e0211 */
[----:B------:R-:W-:Y:S01]  /*6140*/  IMAD.X R59, R3, 0x1, R16, P1 ;  /* 0x00000001033b7824 */ /* 0x000fe200008e0610 */
[----:B------:R-:W-:Y:S01]  /*6150*/  IADD3 RZ, P1, R20, R17, RZ ;  /* 0x0000001114ff7210 */ /* 0x000fe20007f3e0ff */
[----:B------:R0:W-:Y:S04]  /*6160*/  STS.U16 [R151+UR4+0x4700], R69 ;  /* 0x0047004597007988 */ /* 0x0001e80008000404 */
[----:B------:R1:W5:Y:S01]  /*6170*/  @!P0 LDG.E.U16 R67, desc[UR8][R58.64] ;  /* 0x000000083a438981 */ /* 0x000362000c1e1500 */
[----:B0-----:R-:W-:-:S02]  /*6180*/  PRMT R69, RZ, 0x7610, R69 ;  /* 0x00007610ff457816 */ /* 0x001fc40000000045 */
[-C--:B-1----:R-:W-:Y:S01]  /*6190*/  IADD3 R58, R20, R17.reuse, RZ ;  /* 0x00000011143a7210 */ /* 0x082fe20007ffe0ff */
[----:B------:R-:W-:Y:S01]  /*61a0*/  IMAD.X R59, R11, 0x1, R16, P1 ;  /* 0x000000010b3b7824 */ /* 0x000fe200008e0610 */
[C---:B------:R-:W-:Y:S01]  /*61b0*/  IADD3 RZ, P1, R19.reuse, R17, RZ ;  /* 0x0000001113ff7210 */ /* 0x040fe20007f3e0ff */
[----:B------:R0:W-:Y:S04]  /*61c0*/  STS.U16 [R151+UR4+0x4d00], R64 ;  /* 0x004d004097007988 */ /* 0x0001e80008000404 */
[----:B------:R1:W5:Y:S01]  /*61d0*/  @!P0 LDG.E.U16 R69, desc[UR8][R58.64] ;  /* 0x000000083a458981 */ /* 0x000362000c1e1500 */
[----:B0-----:R-:W-:Y:S01]  /*61e0*/  PRMT R64, RZ, 0x7610, R64 ;  /* 0x00007610ff407816 */ /* 0x001fe20000000040 */
[----:B-1----:R-:W-:Y:S02]  /*61f0*/  IMAD.IADD R58, R19, 0x1, R17 ;  /* 0x00000001133a7824 */ /* 0x002fe400078e0211 */
[----:B------:R-:W-:-:S05]  /*6200*/  IMAD.X R59, R18, 0x1, R16, P1 ;  /* 0x00000001123b7824 */ /* 0x000fca00008e0610 */
[----:B------:R0:W5:Y:S01]  /*6210*/  @!P0 LDG.E.U16 R64, desc[UR8][R58.64] ;  /* 0x000000083a408981 */ /* 0x000162000c1e1500 */
[----:B------:R-:W-:Y:S02]  /*6220*/  PRMT R147, RZ, 0x7610, R147 ;  /* 0x00007610ff937816 */ /* 0x000fe40000000093 */
[----:B0-----:R-:W-:-:S05]  /*6230*/  IADD3 R58, P1, R175, R17, RZ ;  /* 0x00000011af3a7210 */ /* 0x001fca0007f3e0ff */
[----:B------:R-:W-:-:S05]  /*6240*/  IMAD.X R59, R174, 0x1, R16, P1 ;  /* 0x00000001ae3b7824 */ /* 0x000fca00008e0610 */
[----:B------:R0:W4:Y:S01]  /*6250*/  @!P0 LDG.E.U16 R147, desc[UR8][R58.64] ;  /* 0x000000083a938981 */ /* 0x000122000c1e1500 */
[----:B------:R-:W-:Y:S02]  /*6260*/  PRMT R148, RZ, 0x7610, R148 ;  /* 0x00007610ff947816 */ /* 0x000fe40000000094 */
[----:B0-----:R-:W-:-:S05]  /*6270*/  IADD3 R58, P1, R167, R17, RZ ;  /* 0x00000011a73a7210 */ /* 0x001fca0007f3e0ff */
[----:B------:R-:W-:-:S05]  /*6280*/  IMAD.X R59, R166, 0x1, R16, P1 ;  /* 0x00000001a63b7824 */ /* 0x000fca00008e0610 */
[----:B------:R0:W2:Y:S01]  /*6290*/  @!P0 LDG.E.U16 R148, desc[UR8][R58.64] ;  /* 0x000000083a948981 */ /* 0x0000a2000c1e1500 */
[----:B------:R-:W-:Y:S02]  /*62a0*/  PRMT R149, RZ, 0x7610, R149 ;  /* 0x00007610ff957816 */ /* 0x000fe40000000095 */
[----:B0-----:R-:W-:-:S05]  /*62b0*/  IADD3 R58, P1, R226, R17, RZ ;  /* 0x00000011e23a7210 */ /* 0x001fca0007f3e0ff */
[----:B------:R-:W-:-:S05]  /*62c0*/  IMAD.X R59, R135, 0x1, R16, P1 ;  /* 0x00000001873b7824 */ /* 0x000fca00008e0610 */
[----:B------:R0:W5:Y:S01]  /*62d0*/  @!P0 LDG.E.U16 R149, desc[UR8][R58.64] ;  /* 0x000000083a958981 */ /* 0x000162000c1e1500 */
[----:B------:R-:W-:Y:S02]  /*62e0*/  PRMT R152, RZ, 0x7610, R152 ;  /* 0x00007610ff987816 */ /* 0x000fe40000000098 */
[----:B0-----:R-:W-:-:S05]  /*62f0*/  IADD3 R58, P1, R210, R17, RZ ;  /* 0x00000011d23a7210 */ /* 0x001fca0007f3e0ff */
[----:B------:R-:W-:-:S05]  /*6300*/  IMAD.X R59, R127, 0x1, R16, P1 ;  /* 0x000000017f3b7824 */ /* 0x000fca00008e0610 */
[----:B------:R0:W5:Y:S04]  /*6310*/  @!P0 LDG.E.U16 R152, desc[UR8][R58.64] ;  /* 0x000000083a988981 */ /* 0x000168000c1e1500 */
[----:B------:R1:W-:Y:S01]  /*6320*/  STS.U16 [R151+UR4+0x4f00], R76 ;  /* 0x004f004c97007988 */ /* 0x0003e20008000404 */
[----:B0-----:R-:W-:Y:S02]  /*6330*/  IADD3 R58, P1, R224, R17, RZ ;  /* 0x00000011e03a7210 */ /* 0x001fe40007f3e0ff */
[----:B-1----:R-:W-:-:S03]  /*6340*/  PRMT R76, RZ, 0x7610, R76 ;  /* 0x00007610ff4c7816 */ /* 0x002fc6000000004c */
[----:B------:R-:W-:Y:S01]  /*6350*/  IMAD.X R59, R134, 0x1, R16, P1 ;  /* 0x00000001863b7824 */ /* 0x000fe200008e0610 */
[----:B------:R0:W-:Y:S04]  /*6360*/  STS.U16 [R151+UR4+0x5500], R89 ;  /* 0x0055005997007988 */ /* 0x0001e80008000404 */
[----:B------:R1:W5:Y:S01]  /*6370*/  @!P0 LDG.E.U16 R76, desc[UR8][R58.64] ;  /* 0x000000083a4c8981 */ /* 0x000362000c1e1500 */
[----:B0-----:R-:W-:Y:S02]  /*6380*/  PRMT R89, RZ, 0x7610, R89 ;  /* 0x00007610ff597816 */ /* 0x001fe40000000059 */
[----:B-1----:R-:W-:-:S04]  /*6390*/  IADD3 R58, P1, R177, R17, RZ ;  /* 0x00000011b13a7210 */ /* 0x002fc80007f3e0ff */
[----:B------:R-:W-:Y:S01]  /*63a0*/  IADD3.X R59, R176, R16, RZ, P1, !PT ;  /* 0x00000010b03b7210 */ /* 0x000fe20000ffe4ff */
[----:B------:R0:W-:Y:S04]  /*63b0*/  STS.U16 [R151+UR4+0x5900], R92 ;  /* 0x0059005c97007988 */ /* 0x0001e80008000404 */
[----:B------:R1:W5:Y:S01]  /*63c0*/  @!P0 LDG.E.U16 R89, desc[UR8][R58.64] ;  /* 0x000000083a598981 */ /* 0x000362000c1e1500 */
[----:B0-----:R-:W-:Y:S02]  /*63d0*/  PRMT R92, RZ, 0x7610, R92 ;  /* 0x00007610ff5c7816 */ /* 0x001fe4000000005c */
[----:B-1----:R-:W-:-:S05]  /*63e0*/  IADD3 R58, P1, R163, R17, RZ ;  /* 0x00000011a33a7210 */ /* 0x002fca0007f3e0ff */
[----:B------:R-:W-:Y:S01]  /*63f0*/  IMAD.X R59, R159, 0x1, R16, P1 ;  /* 0x000000019f3b7824 */ /* 0x000fe200008e0610 */
[----:B------:R0:W-:Y:S04]  /*6400*/  STS.U16 [R151+UR4+0x5b00], R95 ;  /* 0x005b005f97007988 */ /* 0x0001e80008000404 */
[----:B------:R1:W5:Y:S01]  /*6410*/  @!P0 LDG.E.U16 R92, desc[UR8][R58.64] ;  /* 0x000000083a5c8981 */ /* 0x000362000c1e1500 */
[----:B0-----:R-:W-:Y:S02]  /*6420*/  PRMT R95, RZ, 0x7610, R95 ;  /* 0x00007610ff5f7816 */ /* 0x001fe4000000005f */
[----:B-1----:R-:W-:-:S05]  /*6430*/  IADD3 R58, P1, R208, R17, RZ ;  /* 0x00000011d03a7210 */ /* 0x002fca0007f3e0ff */
        /* <DEDUP_REMOVED lines=29> */
[----:B-1----:R-:W-:Y:S01]  /*6610*/  IADD3 R58, P1, R181, R17, RZ ;  /* 0x00000011b53a7210 */ /* 0x002fe20007f3e0ff */
[----:B------:R0:W-:Y:S03]  /*6620*/  STS.U16 [R151+UR4+0x5f00], R139 ;  /* 0x005f008b97007988 */ /* 0x0001e60008000404 */
[----:B------:R-:W-:-:S05]  /*6630*/  IADD3.X R59, R180, R16, RZ, P1, !PT ;  /* 0x00000010b43b7210 */ /* 0x000fca0000ffe4ff */
[----:B------:R1:W5:Y:S01]  /*6640*/  @!P0 LDG.E.U16 R101, desc[UR8][R58.64] ;  /* 0x000000083a658981 */ /* 0x000362000c1e1500 */
[----:B0-----:R-:W-:-:S05]  /*6650*/  IMAD.SHL.U32 R151, R154, 0x2, RZ ;  /* 0x000000029a977824 */ /* 0x001fca00078e00ff */
[----:B------:R0:W-:Y:S01]  /*6660*/  STS.U16 [R151+UR4+0x2000], R138 ;  /* 0x0020008a97007988 */ /* 0x0001e20008000404 */
[----:B-1----:R-:W-:-:S05]  /*6670*/  IADD3 R58, P1, R220, R17, RZ ;  /* 0x00000011dc3a7210 */ /* 0x002fca0007f3e0ff */
[----:B------:R-:W-:Y:S01]  /*6680*/  IMAD.X R59, R132, 0x1, R16, P1 ;  /* 0x00000001843b7824 */ /* 0x000fe200008e0610 */
[----:B0-----:R-:W-:Y:S01]  /*6690*/  PRMT R138, RZ, 0x7610, R138 ;  /* 0x00007610ff8a7816 */ /* 0x001fe2000000008a */
[----:B------:R0:W-:Y:S05]  /*66a0*/  STS.U16 [R151+UR4+0x2800], R142 ;  /* 0x0028008e97007988 */ /* 0x0001ea0008000404 */
[----:B------:R1:W5:Y:S01]  /*66b0*/  @!P0 LDG.E.U16 R138, desc[UR8][R58.64] ;  /* 0x000000083a8a8981 */ /* 0x000362000c1e1500 */
[----:B------:R-:W-:Y:S01]  /*66c0*/  PRMT R139, RZ, 0x7610, R139 ;  /* 0x00007610ff8b7816 */ /* 0x000fe2000000008b */
[----:B0-----:R-:W-:Y:S01]  /*66d0*/  IMAD.SHL.U32 R142, R154, 0x2, RZ ;  /* 0x000000029a8e7824 */ /* 0x001fe200078e00ff */
[----:B-1----:R-:W-:Y:S01]  /*66e0*/  IADD3 R58, P1, R204, R17, RZ ;  /* 0x00000011cc3a7210 */ /* 0x002fe20007f3e0ff */
[----:B---3--:R0:W-:Y:S04]  /*66f0*/  STS.U16 [R151+UR4+0x3800], R146 ;  /* 0x0038009297007988 */ /* 0x0081e80008000404 */
[----:B------:R-:W-:Y:S01]  /*6700*/  IMAD.X R59, R124, 0x1, R16, P1 ;  /* 0x000000017c3b7824 */ /* 0x000fe200008e0610 */
[----:B------:R-:W-:Y:S04]  /*6710*/  STS.U16 [R151+UR4+0x3000], R150 ;  /* 0x0030009697007988 */ /* 0x000fe80008000404 */
[----:B------:R1:W3:Y:S01]  /*6720*/  @!P0 LDG.E.U16 R139, desc[UR8][R58.64] ;  /* 0x000000083a8b8981 */ /* 0x0002e2000c1e1500 */
[----:B0-----:R-:W-:-:S03]  /*6730*/  LOP3.LUT R146, R142, 0x10, RZ, 0x3c, !PT ;  /* 0x000000108e927812 */ /* 0x001fc600078e3cff */
[----:B----4-:R-:W-:Y:S01]  /*6740*/  STS.U16 [R151+UR4+0x800], R147 ;  /* 0x0008009397007988 */ /* 0x010fe20008000404 */
[----:B-1----:R-:W-:-:S05]  /*6750*/  IADD3 R58, P1, R160, R17, RZ ;  /* 0x00000011a03a7210 */ /* 0x002fca0007f3e0ff */
[----:B------:R-:W-:Y:S01]  /*6760*/  IMAD.X R59, R156, 0x1, R16, P1 ;  /* 0x000000019c3b7824 */ /* 0x000fe200008e0610 */
[----:B--2---:R-:W-:Y:S04]  /*6770*/  STS.U16 [R151+UR4], R148 ;  /* 0x0000009497007988 */ /* 0x004fe80008000404 */
[----:B-----5:R-:W-:Y:S04]  /*6780*/  STS.U16 [R151+UR4+0x1000], R149 ;  /* 0x0010009597007988 */ /* 0x020fe80008000404 */
[----:B------:R-:W-:Y:S04]  /*6790*/  STS.U16 [R151+UR4+0x1800], R152 ;  /* 0x0018009897007988 */ /* 0x000fe80008000404 */
[----:B------:R0:W-:Y:S02]  /*67a0*/  STS.U16 [R146+UR4+0x2100], R79 ;  /* 0x0021004f92007988 */ /* 0x0001e40008000404 */
[----:B0-----:R-:W-:-:S02]  /*67b0*/  PRMT R79, RZ, 0x7610, R79 ;  /* 0x00007610ff4f7816 */ /* 0x001fc4000000004f */
[----:B------:R0:W-:Y:S04]  /*67c0*/  STS.U16 [R146+UR4+0x2900], R140 ;  /* 0x0029008c92007988 */ /* 0x0001e80008000404 */
[----:B------:R1:W2:Y:S01]  /*67d0*/  @!P0 LDG.E.U16 R79, desc[UR8][R58.64] ;  /* 0x000000083a4f8981 */ /* 0x0002a2000c1e1500 */
[----:B0-----:R-:W-:Y:S02]  /*67e0*/  PRMT R140, RZ, 0x7610, R140 ;  /* 0x00007610ff8c7816 */ /* 0x001fe4000000008c */
[----:B-1----:R-:W-:-:S05]  /*67f0*/  IADD3 R58, P1, R183, R17, RZ ;  /* 0x00000011b73a7210 */ /* 0x002fca0007f3e0ff */
[----:B------:R-:W-:Y:S01]  /*6800*/  IMAD.X R59, R182, 0x1, R16, P1 ;  /* 0x00000001b63b7824 */ /* 0x000fe200008e0610 */
[----:B------:R0:W-:Y:S04]  /*6810*/  STS.U16 [R146+UR4+0x3100], R144 ;  /* 0x0031009092007988 */ /* 0x0001e80008000404 */
[----:B------:R1:W4:Y:S01]  /*6820*/  @!P0 LDG.E.U16 R140, desc[UR8][R58.64] ;  /* 0x000000083a8c8981 */ /* 0x000322000c1e1500 */
[----:B0-----:R-:W-:Y:S02]  /*6830*/  PRMT R144, RZ, 0x7610, R144 ;  /* 0x00007610ff907816 */ /* 0x001fe40000000090 */
[----:B-1----:R-:W-:-:S05]  /*6840*/  IADD3 R58, P1, R218, R17, RZ ;  /* 0x00000011da3a7210 */ /* 0x002fca0007f3e0ff */
        /* <DEDUP_REMOVED lines=26> */
[----:B------:R-:W-:-:S04]  /*69f0*/  LOP3.LUT R146, R142, 0x20, RZ, 0x3c, !PT ;  /* 0x000000208e927812 */ /* 0x000fc800078e3cff */
        /* <DEDUP_REMOVED lines=34> */
[----:B------:R-:W-:-:S05]  /*6c20*/  IADD3.X R59, R128, R16, RZ, P1, !PT ;  /* 0x00000010803b7210 */ /* 0x000fca0000ffe4ff */
[----:B------:R0:W5:Y:S01]  /*6c30*/  @!P0 LDG.E.U16 R74, desc[UR8][R58.64] ;  /* 0x000000083a4a8981 */ /* 0x000162000c1e1500 */
[----:B------:R-:W-:Y:S02]  /*6c40*/  PRMT R147, RZ, 0x7610, R147 ;  /* 0x00007610ff937816 */ /* 0x000fe40000000093 */
[----:B0-----:R-:W-:-:S05]  /*6c50*/  IADD3 R58, P1, R196, R17, RZ ;  /* 0x00000011c43a7210 */ /* 0x001fca0007f3e0ff */
[----:B------:R-:W-:-:S05]  /*6c60*/  IMAD.X R59, R120, 0x1, R16, P1 ;  /* 0x00000001783b7824 */ /* 0x000fca00008e0610 */
[----:B------:R0:W5:Y:S01]  /*6c70*/  @!P0 LDG.E.U16 R147, desc[UR8][R58.64] ;  /* 0x000000083a938981 */ /* 0x000162000c1e1500 */
[----:B------:R-:W-:-:S03]  /*6c80*/  LOP3.LUT R148, R142, 0x30, RZ, 0x3c, !PT ;  /* 0x000000308e947812 */ /* 0x000fc600078e3cff */
[----:B------:R1:W-:Y:S04]  /*6c90*/  STS.U16 [R146+UR4+0x1a00], R78 ;  /* 0x001a004e92007988 */ /* 0x0003e80008000404 */
[----:B------:R3:W-:Y:S01]  /*6ca0*/  STS.U16 [R148+UR4+0x2300], R60 ;  /* 0x0023003c94007988 */ /* 0x0007e20008000404 */
[C---:B0-----:R-:W-:Y:S02]  /*6cb0*/  LOP3.LUT R59, R153.reuse, 0x7, RZ, 0xc0, !PT ;  /* 0x00000007993b7812 */ /* 0x041fe400078ec0ff */
[----:B-1----:R-:W-:Y:S01]  /*6cc0*/  LOP3.LUT R78, R142, 0x40, RZ, 0x3c, !PT ;  /* 0x000000408e4e7812 */ /* 0x002fe200078e3cff */
[C---:B---3--:R-:W-:Y:S01]  /*6cd0*/  IMAD.SHL.U32 R60, R153.reuse, 0x8, RZ ;  /* 0x00000008993c7824 */ /* 0x048fe200078e00ff */
[----:B------:R-:W-:Y:S01]  /*6ce0*/  STS.U16 [R148+UR4+0x2b00], R65 ;  /* 0x002b004194007988 */ /* 0x000fe20008000404 */
[----:B------:R-:W-:-:S03]  /*6cf0*/  LOP3.LUT R58, R153, 0x60, RZ, 0xc0, !PT ;  /* 0x00000060993a7812 */ /* 0x000fc600078ec0ff */
[----:B------:R-:W-:Y:S01]  /*6d00*/  STS.U16 [R148+UR4+0x3300], R91 ;  /* 0x0033005b94007988 */ /* 0x000fe20008000404 */
[----:B------:R-:W-:-:S03]  /*6d10*/  LOP3.LUT R60, R60, 0x30, RZ, 0xc0, !PT ;  /* 0x000000303c3c7812 */ /* 0x000fc600078ec0ff */
[----:B------:R0:W-:Y:S04]  /*6d20*/  STS.U16 [R148+UR4+0x3b00], R66 ;  /* 0x003b004294007988 */ /* 0x0001e80008000404 */
[----:B------:R-:W-:Y:S04]  /*6d30*/  STS.U16 [R148+UR4+0x300], R90 ;  /* 0x0003005a94007988 */ /* 0x000fe80008000404 */
[----:B------:R-:W-:Y:S01]  /*6d40*/  STS.U16 [R148+UR4+0xb00], R101 ;  /* 0x000b006594007988 */ /* 0x000fe20008000404 */
[----:B0-----:R-:W-:-:S03]  /*6d50*/  IMAD.SHL.U32 R66, R59, 0x10, RZ ;  /* 0x000000103b427824 */ /* 0x001fc600078e00ff */
[----:B------:R-:W-:Y:S04]  /*6d60*/  STS.U16 [R148+UR4+0x1300], R138 ;  /* 0x0013008a94007988 */ /* 0x000fe80008000404 */
[----:B------:R-:W-:Y:S04]  /*6d70*/  STS.U16 [R148+UR4+0x1b00], R139 ;  /* 0x001b008b94007988 */ /* 0x000fe80008000404 */
[----:B------:R0:W-:Y:S01]  /*6d80*/  STS.U16 [R78+UR4+0x2400], R57 ;  /* 0x002400394e007988 */ /* 0x0001e20008000404 */
[C---:B------:R-:W-:Y:S02]  /*6d90*/  IMAD R60, R59.reuse, 0x40, R60 ;  /* 0x000000403b3c7824 */ /* 0x040fe400078e023c */
[----:B------:R-:W-:-:S02]  /*6da0*/  IMAD R58, R59, 0x4, R58 ;  /* 0x000000043b3a7824 */ /* 0x000fc400078e023a */
[----:B0-----:R-:W-:Y:S01]  /*6db0*/  IMAD.SHL.U32 R57, R153, 0x2, RZ ;  /* 0x0000000299397824 */ /* 0x001fe200078e00ff */
[----:B------:R-:W0:Y:S04]  /*6dc0*/  S2UR UR6, SR_CgaCtaId ;  /* 0x00000000000679c3 */ /* 0x000e280000008800 */
[--C-:B------:R-:W-:Y:S02]  /*6dd0*/  LOP3.LUT R59, R66, 0x30, R57.reuse, 0x78, !PT ;  /* 0x00000030423b7812 */ /* 0x100fe400078e7839 */
[----:B------:R-:W-:Y:S02]  /*6de0*/  LOP3.LUT R60, R60, 0x10, R57, 0x78, !PT ;  /* 0x000000103c3c7812 */ /* 0x000fe400078e7839 */
[----:B------:R-:W-:Y:S01]  /*6df0*/  LOP3.LUT R57, R142, 0x50, RZ, 0x3c, !PT ;  /* 0x000000508e397812 */ /* 0x000fe200078e3cff */
[----:B------:R-:W-:Y:S01]  /*6e00*/  IMAD.U32 R138, R58, 0x40, R59 ;  /* 0x000000403a8a7824 */ /* 0x000fe200078e003b */
[----:B------:R-:W-:-:S02]  /*6e10*/  LOP3.LUT R58, R142, 0x60, RZ, 0x3c, !PT ;  /* 0x000000608e3a7812 */ /* 0x000fc400078e3cff */
[----:B------:R-:W-:Y:S01]  /*6e20*/  LOP3.LUT R142, R142, 0x70, RZ, 0x3c, !PT ;  /* 0x000000708e8e7812 */ /* 0x000fe200078e3cff */
[----:B------:R-:W-:Y:S04]  /*6e30*/  STS.U16 [R78+UR4+0x2c00], R72 ;  /* 0x002c00484e007988 */ /* 0x000fe80008000404 */
[----:B------:R-:W-:Y:S04]  /*6e40*/  STS.U16 [R78+UR4+0x3400], R93 ;  /* 0x0034005d4e007988 */ /* 0x000fe80008000404 */
[----:B------:R-:W-:Y:S04]  /*6e50*/  STS.U16 [R78+UR4+0x3c00], R68 ;  /* 0x003c00444e007988 */ /* 0x000fe80008000404 */
[----:B--2---:R-:W-:Y:S04]  /*6e60*/  STS.U16 [R78+UR4+0x400], R79 ;  /* 0x0004004f4e007988 */ /* 0x004fe80008000404 */
[----:B----4-:R-:W-:Y:S04]  /*6e70*/  STS.U16 [R78+UR4+0xc00], R140 ;  /* 0x000c008c4e007988 */ /* 0x010fe80008000404 */
[----:B-----5:R-:W-:Y:S04]  /*6e80*/  STS.U16 [R78+UR4+0x1400], R144 ;  /* 0x001400904e007988 */ /* 0x020fe80008000404 */
[----:B------:R-:W-:Y:S04]  /*6e90*/  STS.U16 [R78+UR4+0x1c00], R145 ;  /* 0x001c00914e007988 */ /* 0x000fe80008000404 */
[----:B------:R-:W-:Y:S04]  /*6ea0*/  STS.U16 [R57+UR4+0x2500], R56 ;  /* 0x0025003839007988 */ /* 0x000fe80008000404 */
[----:B------:R-:W-:Y:S04]  /*6eb0*/  STS.U16 [R57+UR4+0x2d00], R73 ;  /* 0x002d004939007988 */ /* 0x000fe80008000404 */
[----:B------:R-:W-:Y:S04]  /*6ec0*/  STS.U16 [R57+UR4+0x3500], R94 ;  /* 0x0035005e39007988 */ /* 0x000fe80008000404 */
[----:B------:R-:W-:Y:S04]  /*6ed0*/  STS.U16 [R57+UR4+0x3d00], R67 ;  /* 0x003d004339007988 */ /* 0x000fe80008000404 */
[----:B------:R-:W-:Y:S04]  /*6ee0*/  STS.U16 [R57+UR4+0x500], R76 ;  /* 0x0005004c39007988 */ /* 0x000fe80008000404 */
[----:B------:R-:W-:Y:S04]  /*6ef0*/  STS.U16 [R57+UR4+0xd00], R89 ;  /* 0x000d005939007988 */ /* 0x000fe80008000404 */
[----:B------:R-:W-:Y:S01]  /*6f00*/  STS.U16 [R57+UR4+0x1500], R92 ;  /* 0x0015005c39007988 */ /* 0x000fe20008000404 */
[----:B------:R-:W-:-:S03]  /*6f10*/  UMOV UR5, 0x400 ;  /* 0x0000040000057882 */ /* 0x000fc60000000000 */
[----:B------:R-:W-:Y:S04]  /*6f20*/  STS.U16 [R57+UR4+0x1d00], R95 ;  /* 0x001d005f39007988 */ /* 0x000fe80008000404 */
[----:B------:R-:W-:Y:S04]  /*6f30*/  STS.U16 [R58+UR4+0x2600], R61 ;  /* 0x0026003d3a007988 */ /* 0x000fe80008000404 */
[----:B------:R-:W-:Y:S04]  /*6f40*/  STS.U16 [R58+UR4+0x2e00], R75 ;  /* 0x002e004b3a007988 */ /* 0x000fe80008000404 */
[----:B------:R1:W-:Y:S04]  /*6f50*/  STS.U16 [R58+UR4+0x3600], R136 ;  /* 0x003600883a007988 */ /* 0x0003e80008000404 */
[----:B------:R-:W-:Y:S04]  /*6f60*/  STS.U16 [R58+UR4+0x3e00], R69 ;  /* 0x003e00453a007988 */ /* 0x000fe80008000404 */
[----:B------:R-:W-:Y:S01]  /*6f70*/  STS.U16 [R58+UR4+0x600], R63 ;  /* 0x0006003f3a007988 */ /* 0x000fe20008000404 */
[----:B------:R-:W-:Y:S01]  /*6f80*/  IMAD.SHL.U32 R101, R153, 0x20, RZ ;  /* 0x0000002099657824 */ /* 0x000fe200078e00ff */
[----:B0-----:R-:W-:-:S02]  /*6f90*/  ULEA UR5, UR6, UR5, 0x18 ;  /* 0x0000000506057291 */ /* 0x001fc4000f8ec03f */
[----:B------:R-:W-:Y:S04]  /*6fa0*/  STS.U16 [R58+UR4+0xe00], R88 ;  /* 0x000e00583a007988 */ /* 0x000fe80008000404 */
[----:B------:R-:W-:Y:S04]  /*6fb0*/  STS.U16 [R58+UR4+0x1600], R141 ;  /* 0x0016008d3a007988 */ /* 0x000fe80008000404 */
[----:B------:R-:W-:Y:S04]  /*6fc0*/  STS.U16 [R58+UR4+0x1e00], R143 ;  /* 0x001e008f3a007988 */ /* 0x000fe80008000404 */
[----:B------:R-:W-:Y:S04]  /*6fd0*/  STS.U16 [R142+UR4+0x2700], R62 ;  /* 0x0027003e8e007988 */ /* 0x000fe80008000404 */
[----:B------:R-:W-:Y:S04]  /*6fe0*/  STS.U16 [R142+UR4+0x2f00], R77 ;  /* 0x002f004d8e007988 */ /* 0x000fe80008000404 */
[----:B------:R0:W-:Y:S04]  /*6ff0*/  STS.U16 [R142+UR4+0x3700], R137 ;  /* 0x003700898e007988 */ /* 0x0001e80008000404 */
[----:B------:R-:W-:Y:S04]  /*7000*/  STS.U16 [R142+UR4+0x3f00], R64 ;  /* 0x003f00408e007988 */ /* 0x000fe80008000404 */
[----:B------:R-:W-:Y:S04]  /*7010*/  STS.U16 [R142+UR4+0x700], R70 ;  /* 0x000700468e007988 */ /* 0x000fe80008000404 */
[----:B------:R-:W-:Y:S04]  /*7020*/  STS.U16 [R142+UR4+0xf00], R71 ;  /* 0x000f00478e007988 */ /* 0x000fe80008000404 */
[----:B------:R-:W-:Y:S04]  /*7030*/  STS.U16 [R142+UR4+0x1700], R74 ;  /* 0x0017004a8e007988 */ /* 0x000fe80008000404 */
[----:B------:R-:W-:Y:S01]  /*7040*/  STS.U16 [R142+UR4+0x1f00], R147 ;  /* 0x001f00938e007988 */ /* 0x000fe20008000404 */
[----:B------:R-:W-:Y:S01]  /*7050*/  BAR.SYNC.DEFER_BLOCKING 0x0 ;  /* 0x0000000000007b1d */ /* 0x000fe20000010000 */
[----:B------:R-:W-:-:S04]  /*7060*/  LOP3.LUT R101, R60, 0x200, R101, 0xf8, !PT ;  /* 0x000002003c657812 */ /* 0x000fc800078ef865 */
[----:B-1----:R-:W-:Y:S01]  /*7070*/  LOP3.LUT R136, R101, 0x20, RZ, 0x3c, !PT ;  /* 0x0000002065887812 */ /* 0x002fe200078e3cff */
[----:B------:R-:W-:Y:S04]  /*7080*/  LDSM.16.MT88.4 R88, [R101+UR5+0x4000] ;  /* 0x004000056558783b */ /* 0x000fe80008004200 */
[----:B------:R-:W1:Y:S04]  /*7090*/  LDSM.16.M88.4 R60, [R138+UR5] ;  /* 0x000000058a3c783b */ /* 0x000e680008000200 */
[----:B------:R-:W2:Y:S04]  /*70a0*/  LDSM.16.M88.4 R64, [R138+UR5+0x2000] ;  /* 0x002000058a40783b */ /* 0x000ea80008000200 */
[----:B------:R-:W3:Y:S04]  /*70b0*/  LDSM.16.MT88.4 R56, [R136+UR5+0x4000] ;  /* 0x004000058838783b */ /* 0x000ee80008004200 */
[----:B------:R-:W4:Y:S04]  /*70c0*/  LDSM.16.MT88.4 R68, [R101+UR5+0x4400] ;  /* 0x004400056544783b */ /* 0x000f280008004200 */
[----:B------:R-:W5:Y:S01]  /*70d0*/  LDSM.16.MT88.4 R72, [R136+UR5+0x4400] ;  /* 0x004400058848783b */ /* 0x000f620008004200 */
[----:B0-----:R-:W-:-:S03]  /*70e0*/  LOP3.LUT R137, R138, 0x40, RZ, 0x3c, !PT ;  /* 0x000000408a897812 */ /* 0x001fc600078e3cff */
[----:B------:R-:W-:Y:S04]  /*70f0*/  LDSM.16.MT88.4 R92, [R101+UR5+0x4800] ;  /* 0x00480005655c783b */ /* 0x000fe80008004200 */
[----:B------:R-:W-:Y:S01]  /*7100*/  LDSM.16.MT88.4 R76, [R136+UR5+0x4800] ;  /* 0x00480005884c783b */ /* 0x000fe20008004200 */
[C---:B-1----:R-:W-:Y:S06]  /*7110*/  HMMA.16816.F32.BF16 R96, R88.reuse, R60, R96 ;  /* 0x0000003c5860723c */ /* 0x042fec0000041860 */
[----:B--2---:R-:W-:Y:S01]  /*7120*/  HMMA.16816.F32.BF16 R88, R88, R64, R52 ;  /* 0x000000405858723c */ /* 0x004fe20000041834 */
[----:B------:R-:W-:Y:S05]  /*7130*/  LDSM.16.M88.4 R52, [R137+UR5+0x2000] ;  /* 0x002000058934783b */ /* 0x000fea0008000200 */
[C---:B---3--:R-:W-:Y:S06]  /*7140*/  HMMA.16816.F32.BF16 R84, R56.reuse, R60, R84 ;  /* 0x0000003c3854723c */ /* 0x048fec0000041854 */
[----:B------:R-:W-:Y:S01]  /*7150*/  HMMA.16816.F32.BF16 R80, R56, R64, R80 ;  /* 0x000000403850723c */ /* 0x000fe20000041850 */
[----:B------:R-:W0:Y:S05]  /*7160*/  LDSM.16.M88.4 R56, [R137+UR5] ;  /* 0x000000058938783b */ /* 0x000e2a0008000200 */
[C---:B----4-:R-:W-:Y:S06]  /*7170*/  HMMA.16816.F32.BF16 R96, R68.reuse, R62, R96 ;  /* 0x0000003e4460723c */ /* 0x050fec0000041860 */
[----:B------:R-:W-:Y:S01]  /*7180*/  HMMA.16816.F32.BF16 R68, R68, R66, R88 ;  /* 0x000000424444723c */ /* 0x000fe20000041858 */
[----:B------:R-:W1:Y:S05]  /*7190*/  LDSM.16.MT88.4 R88, [R101+UR5+0x4c00] ;  /* 0x004c00056558783b */ /* 0x000e6a0008004200 */
[C---:B-----5:R-:W-:Y:S01]  /*71a0*/  HMMA.16816.F32.BF16 R60, R72.reuse, R62, R84 ;  /* 0x0000003e483c723c */ /* 0x060fe20000041854 */
[----:B------:R-:W2:Y:S05]  /*71b0*/  LDSM.16.MT88.4 R84, [R136+UR5+0x4c00] ;  /* 0x004c00058854783b */ /* 0x000eaa0008004200 */
[----:B------:R-:W-:Y:S01]  /*71c0*/  HMMA.16816.F32.BF16 R64, R72, R66, R80 ;  /* 0x000000424840723c */ /* 0x000fe20000041850 */
[----:B------:R-:W-:Y:S04]  /*71d0*/  LDSM.16.M88.4 R72, [R138+UR5+0x80] ;  /* 0x000080058a48783b */ /* 0x000fe80008000200 */
[----:B------:R-:W-:Y:S01]  /*71e0*/  LDSM.16.MT88.4 R80, [R136+UR5+0x5000] ;  /* 0x005000058850783b */ /* 0x000fe20008004200 */
[C---:B0-----:R-:W-:Y:S06]  /*71f0*/  HMMA.16816.F32.BF16 R96, R92.reuse, R56, R96 ;  /* 0x000000385c60723c */ /* 0x041fec0000041860 */
[----:B------:R-:W-:Y:S01]  /*7200*/  HMMA.16816.F32.BF16 R92, R92, R52, R68 ;  /* 0x000000345c5c723c */ /* 0x000fe20000041844 */
[----:B------:R-:W-:Y:S05]  /*7210*/  LDSM.16.M88.4 R68, [R138+UR5+0x2080] ;  /* 0x002080058a44783b */ /* 0x000fea0008000200 */
[C---:B------:R-:W-:Y:S06]  /*7220*/  HMMA.16816.F32.BF16 R60, R76.reuse, R56, R60 ;  /* 0x000000384c3c723c */ /* 0x040fec000004183c */
[----:B------:R-:W-:Y:S01]  /*7230*/  HMMA.16816.F32.BF16 R76, R76, R52, R64 ;  /* 0x000000344c4c723c */ /* 0x000fe20000041840 */
[----:B------:R-:W0:Y:S05]  /*7240*/  LDSM.16.MT88.4 R64, [R101+UR5+0x5000] ;  /* 0x005000056540783b */ /* 0x000e2a0008004200 */
[C---:B-1----:R-:W-:Y:S06]  /*7250*/  HMMA.16816.F32.BF16 R96, R88.reuse, R58, R96 ;  /* 0x0000003a5860723c */ /* 0x042fec0000041860 */
[----:B------:R-:W-:Y:S01]  /*7260*/  HMMA.16816.F32.BF16 R92, R88, R54, R92 ;  /* 0x00000036585c723c */ /* 0x000fe2000004185c */
[----:B------:R-:W-:Y:S05]  /*7270*/  LDSM.16.M88.4 R88, [R137+UR5+0x2080] ;  /* 0x002080058958783b */ /* 0x000fea0008000200 */
[C---:B--2---:R-:W-:Y:S01]  /*7280*/  HMMA.16816.F32.BF16 R60, R84.reuse, R58, R60 ;  /* 0x0000003a543c723c */ /* 0x044fe2000004183c */
[----:B------:R-:W1:Y:S05]  /*7290*/  LDSM.16.MT88.4 R56, [R101+UR5+0x5400] ;  /* 0x005400056538783b */ /* 0x000e6a0008004200 */
[----:B------:R-:W-:Y:S01]  /*72a0*/  HMMA.16816.F32.BF16 R76, R84, R54, R76 ;  /* 0x00000036544c723c */ /* 0x000fe2000004184c */
[----:B------:R-:W2:Y:S04]  /*72b0*/  LDSM.16.MT88.4 R52, [R136+UR5+0x5400] ;  /* 0x005400058834783b */ /* 0x000ea80008004200 */
[----:B------:R-:W-:Y:S01]  /*72c0*/  LDSM.16.MT88.4 R84, [R136+UR5+0x5800] ;  /* 0x005800058854783b */ /* 0x000fe20008004200 */
[C---:B0-----:R-:W-:Y:S06]  /*72d0*/  HMMA.16816.F32.BF16 R96, R64.reuse, R72, R96 ;  /* 0x000000484060723c */ /* 0x041fec0000041860 */
[----:B------:R-:W-:Y:S01]  /*72e0*/  HMMA.16816.F32.BF16 R92, R64, R68, R92 ;  /* 0x00000044405c723c */ /* 0x000fe2000004185c */
[----:B------:R-:W0:Y:S05]  /*72f0*/  LDSM.16.MT88.4 R64, [R101+UR5+0x5800] ;  /* 0x005800056540783b */ /* 0x000e2a0008004200 */
[C---:B------:R-:W-:Y:S06]  /*7300*/  HMMA.16816.F32.BF16 R60, R80.reuse, R72, R60 ;  /* 0x00000048503c723c */ /* 0x040fec000004183c */
[----:B------:R-:W-:Y:S01]  /*7310*/  HMMA.16816.F32.BF16 R76, R80, R68, R76 ;  /* 0x00000044504c723c */ /* 0x000fe2000004184c */
[----:B------:R-:W3:Y:S05]  /*7320*/  LDSM.16.M88.4 R80, [R137+UR5+0x80] ;  /* 0x000080058950783b */ /* 0x000eea0008000200 */
[C---:B-1----:R-:W-:Y:S06]  /*7330*/  HMMA.16816.F32.BF16 R96, R56.reuse, R74, R96 ;  /* 0x0000004a3860723c */ /* 0x042fec0000041860 */
[----:B------:R-:W-:Y:S01]  /*7340*/  HMMA.16816.F32.BF16 R92, R56, R70, R92 ;  /* 0x00000046385c723c */ /* 0x000fe2000004185c */
[----:B------:R-:W-:Y:S05]  /*7350*/  LDSM.16.MT88.4 R56, [R136+UR5+0x5c00] ;  /* 0x005c00058838783b */ /* 0x000fea0008004200 */
[C---:B--2---:R-:W-:Y:S06]  /*7360*/  HMMA.16816.F32.BF16 R60, R52.reuse, R74, R60 ;  /* 0x0000004a343c723c */ /* 0x044fec000004183c */
[----:B------:R-:W-:Y:S01]  /*7370*/  HMMA.16816.F32.BF16 R76, R52, R70, R76 ;  /* 0x00000046344c723c */ /* 0x000fe2000004184c */
[----:B------:R-:W1:Y:S11]  /*7380*/  LDSM.16.MT88.4 R52, [R101+UR5+0x5c00] ;  /* 0x005c00056534783b */ /* 0x000e760008004200 */
[C---:B0-----:R-:W-:Y:S06]  /*7390*/  HMMA.16816.F32.BF16 R92, R64.reuse, R88, R92 ;  /* 0x00000058405c723c */ /* 0x041fec000004185c */
[-C--:B---3--:R-:W-:Y:S06]  /*73a0*/  HMMA.16816.F32.BF16 R96, R64, R80.reuse, R96 ;  /* 0x000000504060723c */ /* 0x088fec0000041860 */
[C---:B------:R-:W-:Y:S06]  /*73b0*/  HMMA.16816.F32.BF16 R60, R84.reuse, R80, R60 ;  /* 0x00000050543c723c */ /* 0x040fec000004183c */
[----:B------:R-:W-:-:S12]  /*73c0*/  HMMA.16816.F32.BF16 R76, R84, R88, R76 ;  /* 0x00000058544c723c */ /* 0x000fd8000004184c */
[C---:B-1----:R-:W-:Y:S06]  /*73d0*/  HMMA.16816.F32.BF16 R96, R52.reuse, R82, R96 ;  /* 0x000000523460723c */ /* 0x042fec0000041860 */
[----:B------:R-:W-:Y:S01]  /*73e0*/  HMMA.16816.F32.BF16 R52, R52, R90, R92 ;  /* 0x0000005a3434723c */ /* 0x000fe2000004185c */
[----:B------:R-:W0:Y:S05]  /*73f0*/  LDC R94, c[0x0][0x23c] ;  /* 0x00008f00ff5e7b82 */ /* 0x000e2a0000000800 */
[C---:B------:R-:W-:Y:S06]  /*7400*/  HMMA.16816.F32.BF16 R84, R56.reuse, R82, R60 ;  /* 0x000000523854723c */ /* 0x040fec000004183c */
[----:B------:R-:W-:Y:S01]  /*7410*/  HMMA.16816.F32.BF16 R80, R56, R90, R76 ;  /* 0x0000005a3850723c */ /* 0x000fe2000004184c */
[----:B------:R-:W-:Y:S01]  /*7420*/  IMAD.MOV.U32 R101, RZ, RZ, R4 ;  /* 0x000000ffff657224 */ /* 0x000fe200078e0004 */
[----:B------:R-:W-:-:S05]  /*7430*/  MOV R63, R14 ;  /* 0x0000000e003f7202 */ /* 0x000fca0000000f00 */
[----:B------:R-:W-:Y:S02]  /*7440*/  IMAD.MOV.U32 R57, RZ, RZ, R11 ;  /* 0x000000ffff397224 */ /* 0x000fe400078e000b */
[----:B------:R-:W-:Y:S02]  /*7450*/  IMAD.MOV.U32 R11, RZ, RZ, R10 ;  /* 0x000000ffff0b7224 */ /* 0x000fe400078e000a */
[----:B------:R-:W-:Y:S02]  /*7460*/  IMAD.MOV.U32 R10, RZ, RZ, R44 ;  /* 0x000000ffff0a7224 */ /* 0x000fe400078e002c */
[----:B0-----:R-:W-:Y:S02]  /*7470*/  IMAD.SHL.U32 R94, R94, 0x80, RZ ;  /* 0x000000805e5e7824 */ /* 0x001fe400078e00ff */
[----:B------:R-:W-:Y:S02]  /*7480*/  IMAD.MOV.U32 R58, RZ, RZ, R43 ;  /* 0x000000ffff3a7224 */ /* 0x000fe400078e002b */
[----:B------:R-:W-:-:S02]  /*7490*/  IMAD.MOV.U32 R59, RZ, RZ, R12 ;  /* 0x000000ffff3b7224 */ /* 0x000fc400078e000c */
[----:B------:R-:W-:Y:S02]  /*74a0*/  IMAD.MOV.U32 R60, RZ, RZ, R42 ;  /* 0x000000ffff3c7224 */ /* 0x000fe400078e002a */
[----:B------:R-:W-:Y:S02]  /*74b0*/  IMAD.MOV.U32 R61, RZ, RZ, R13 ;  /* 0x000000ffff3d7224 */ /* 0x000fe400078e000d */
[----:B------:R-:W-:Y:S02]  /*74c0*/  IMAD.MOV.U32 R62, RZ, RZ, R41 ;  /* 0x000000ffff3e7224 */ /* 0x000fe400078e0029 */
[----:B------:R-:W-:-:S04]  /*74d0*/  IMAD.WIDE R42, R94, 0x2, R10 ;  /* 0x000000025e2a7825 */ /* 0x000fc800078e020a */
[----:B------:R-:W-:Y:S02]  /*74e0*/  IMAD.MOV.U32 R64, RZ, RZ, R40 ;  /* 0x000000ffff407224 */ /* 0x000fe400078e0028 */
[----:B------:R-:W-:Y:S02]  /*74f0*/  IMAD.MOV.U32 R65, RZ, RZ, R15 ;  /* 0x000000ffff417224 */ /* 0x000fe400078e000f */
[----:B------:R-:W-:Y:S01]  /*7500*/  IMAD.WIDE R12, R94, 0x2, R58 ;  /* 0x000000025e0c7825 */ /* 0x000fe200078e023a */
[----:B------:R-:W-:-:S03]  /*7510*/  MOV R93, R159 ;  /* 0x0000009f005d7202 */ /* 0x000fc60000000f00 */
[----:B------:R-:W-:Y:S02]  /*7520*/  IMAD.MOV.U32 R4, RZ, RZ, R49 ;  /* 0x000000ffff047224 */ /* 0x000fe400078e0031 */
[----:B------:R-:W-:Y:S02]  /*7530*/  IMAD.MOV.U32 R66, RZ, RZ, R39 ;  /* 0x000000ffff427224 */ /* 0x000fe400078e0027 */
[----:B------:R-:W-:Y:S02]  /*7540*/  IMAD.MOV.U32 R67, RZ, RZ, R102 ;  /* 0x000000ffff437224 */ /* 0x000fe400078e0066 */
[----:B------:R-:W-:-:S04]  /*7550*/  IMAD.WIDE R100, R94, 0x2, R100 ;  /* 0x000000025e647825 */ /* 0x000fc800078e0264 */
[----:B------:R-:W-:Y:S01]  /*7560*/  IMAD.WIDE R40, R94, 0x2, R60 ;  /* 0x000000025e287825 */ /* 0x000fe200078e023c */
[----:B------:R-:W-:-:S03]  /*7570*/  MOV R72, R36 ;  /* 0x0000002400487202 */ /* 0x000fc60000000f00 */
[----:B------:R-:W-:Y:S02]  /*7580*/  IMAD.MOV.U32 R68, RZ, RZ, R38 ;  /* 0x000000ffff447224 */ /* 0x000fe400078e0026 */
[----:B------:R-:W-:-:S04]  /*7590*/  IMAD.WIDE R14, R94, 0x2, R62 ;  /* 0x000000025e0e7825 */ /* 0x000fc800078e023e */
[----:B------:R-:W-:Y:S02]  /*75a0*/  IMAD.MOV.U32 R10, RZ, RZ, R43 ;  /* 0x000000ffff0a7224 */ /* 0x000fe400078e002b */
[----:B------:R-:W-:Y:S02]  /*75b0*/  IMAD.MOV.U32 R69, RZ, RZ, R103 ;  /* 0x000000ffff457224 */ /* 0x000fe400078e0067 */
[----:B------:R-:W-:-:S04]  /*75c0*/  IMAD.WIDE R38, R94, 0x2, R64 ;  /* 0x000000025e267825 */ /* 0x000fc800078e0240 */
[----:B------:R-:W-:Y:S02]  /*75d0*/  IMAD.MOV.U32 R43, RZ, RZ, R12 ;  /* 0x000000ffff2b7224 */ /* 0x000fe400078e000c */
[----:B------:R-:W-:Y:S02]  /*75e0*/  IMAD.MOV.U32 R70, RZ, RZ, R37 ;  /* 0x000000ffff467224 */ /* 0x000fe400078e0025 */
[----:B------:R-:W-:Y:S02]  /*75f0*/  IMAD.MOV.U32 R71, RZ, RZ, R104 ;  /* 0x000000ffff477224 */ /* 0x000fe400078e0068 */
[----:B------:R-:W-:Y:S02]  /*7600*/  IMAD.MOV.U32 R91, RZ, RZ, R158 ;  /* 0x000000ffff5b7224 */ /* 0x000fe400078e009e */
[----:B------:R-:W-:Y:S02]  /*7610*/  IMAD.MOV.U32 R12, RZ, RZ, R13 ;  /* 0x000000ffff0c7224 */ /* 0x000fe400078e000d */
[----:B------:R-:W-:-:S04]  /*7620*/  IMAD.WIDE R158, R94, 0x2, R4 ;  /* 0x000000025e9e7825 */ /* 0x000fc800078e0204 */
[----:B------:R-:W-:-:S04]  /*7630*/  IMAD.WIDE R102, R94, 0x2, R66 ;  /* 0x000000025e667825 */ /* 0x000fc800078e0242 */
[----:B------:R-:W-:Y:S02]  /*7640*/  IMAD.MOV.U32 R13, RZ, RZ, R41 ;  /* 0x000000ffff0d7224 */ /* 0x000fe400078e0029 */
[----:B------:R-:W-:Y:S02]  /*7650*/  IMAD.MOV.U32 R73, RZ, RZ, R105 ;  /* 0x000000ffff497224 */ /* 0x000fe400078e0069 */
[----:B------:R-:W-:Y:S02]  /*7660*/  IMAD.MOV.U32 R74, RZ, RZ, R35 ;  /* 0x000000ffff4a7224 */ /* 0x000fe400078e0023 */
[----:B------:R-:W-:Y:S02]  /*7670*/  IMAD.MOV.U32 R75, RZ, RZ, R106 ;  /* 0x000000ffff4b7224 */ /* 0x000fe400078e006a */
[----:B------:R-:W-:Y:S02]  /*7680*/  IMAD.MOV.U32 R4, RZ, RZ, R101 ;  /* 0x000000ffff047224 */ /* 0x000fe400078e0065 */
[----:B------:R-:W-:Y:S01]  /*7690*/  IMAD.MOV.U32 R41, RZ, RZ, R14 ;  /* 0x000000ffff297224 */ /* 0x000fe200078e000e */
[----:B------:R-:W0:Y:S01]  /*76a0*/  LDC R101, c[0x0][0x238] ;  /* 0x00008e00ff657b82 */ /* 0x000e220000000800 */
[----:B------:R-:W-:-:S04]  /*76b0*/  IMAD.WIDE R36, R94, 0x2, R68 ;  /* 0x000000025e247825 */ /* 0x000fc800078e0244 */
[----:B------:R-:W-:Y:S01]  /*76c0*/  IMAD.MOV.U32 R14, RZ, RZ, R15 ;  /* 0x000000ffff0e7224 */ /* 0x000fe200078e000f */
[----:B------:R-:W-:Y:S01]  /*76d0*/  MOV R15, R39 ;  /* 0x00000027000f7202 */ /* 0x000fe20000000f00 */
[----:B------:R-:W-:Y:S01]  /*76e0*/  IMAD.WIDE R104, R94, 0x2, R70 ;  /* 0x000000025e687825 */ /* 0x000fe200078e0246 */
[----:B------:R-:W-:-:S03]  /*76f0*/  MOV R139, R109 ;  /* 0x0000006d008b7202 */ /* 0x000fc60000000f00 */
        /* <DEDUP_REMOVED lines=12> */
[----:B------:R-:W-:-:S02]  /*77c0*/  IMAD.MOV.U32 R141, RZ, RZ, R110 ;  /* 0x000000ffff8d7224 */ /* 0x000fc400078e006e */
[----:B------:R-:W-:-:S04]  /*77d0*/  IMAD.WIDE R32, R94, 0x2, R76 ;  /* 0x000000025e207825 */ /* 0x000fc800078e024c */
[----:B------:R-:W-:Y:S02]  /*77e0*/  IMAD.MOV.U32 R104, RZ, RZ, R105 ;  /* 0x000000ffff687224 */ /* 0x000fe400078e0069 */
[----:B------:R-:W-:Y:S02]  /*77f0*/  IMAD.MOV.U32 R49, RZ, RZ, R6 ;  /* 0x000000ffff317224 */ /* 0x000fe400078e0006 */
[----:B------:R-:W-:Y:S01]  /*7800*/  IMAD.WIDE R108, R94, 0x2, R136 ;  /* 0x000000025e6c7825 */ /* 0x000fe200078e0288 */
[----:B------:R-:W-:-:S03]  /*7810*/  LOP3.LUT R19, R19, R18, RZ, 0x3c, !PT ;  /* 0x0000001213137212 */ /* 0x000fc600078e3cff */
[----:B------:R-:W-:Y:S01]  /*7820*/  IMAD.MOV.U32 R105, RZ, RZ, R35 ;  /* 0x000000ffff697224 */ /* 0x000fe200078e0023 */
[----:B------:R-:W-:Y:S01]  /*7830*/  MOV R35, R106 ;  /* 0x0000006a00237202 */ /* 0x000fe20000000f00 */
[----:B------:R-:W-:Y:S02]  /*7840*/  IMAD.MOV.U32 R6, RZ, RZ, R47 ;  /* 0x000000ffff067224 */ /* 0x000fe400078e002f */
[----:B------:R-:W-:Y:S02]  /*7850*/  IMAD.MOV.U32 R142, RZ, RZ, R30 ;  /* 0x000000ffff8e7224 */ /* 0x000fe400078e001e */
[----:B------:R-:W-:Y:S02]  /*7860*/  IMAD.MOV.U32 R143, RZ, RZ, R111 ;  /* 0x000000ffff8f7224 */ /* 0x000fe400078e006f */
[----:B------:R-:W-:Y:S01]  /*7870*/  VIADD R228, R228, 0xffffffff ;  /* 0xffffffffe4e47836 */ /* 0x000fe20000000000 */
[----:B------:R-:W-:Y:S01]  /*7880*/  LOP3.LUT R193, R193, R192, RZ, 0x3c, !PT ;  /* 0x000000c0c1c17212 */ /* 0x000fe200078e3cff */
[----:B------:R-:W-:Y:S01]  /*7890*/  IMAD.MOV.U32 R144, RZ, RZ, R29 ;  /* 0x000000ffff907224 */ /* 0x000fe200078e001d */
[----:B------:R-:W-:Y:S01]  /*78a0*/  LOP3.LUT R189, R189, R188, RZ, 0x3c, !PT ;  /* 0x000000bcbdbd7212 */ /* 0x000fe200078e3cff */
[----:B------:R-:W-:Y:S01]  /*78b0*/  IMAD.MOV.U32 R145, RZ, RZ, R112 ;  /* 0x000000ffff917224 */ /* 0x000fe200078e0070 */
[----:B------:R-:W-:Y:S01]  /*78c0*/  LOP3.LUT R185, R185, R184, RZ, 0x3c, !PT ;  /* 0x000000b8b9b97212 */ /* 0x000fe200078e3cff */
[----:B------:R-:W-:Y:S01]  /*78d0*/  IMAD.WIDE R30, R94, 0x2, R138 ;  /* 0x000000025e1e7825 */ /* 0x000fe200078e028a */
[----:B------:R-:W-:-:S02]  /*78e0*/  LOP3.LUT R183, R183, R182, RZ, 0x3c, !PT ;  /* 0x000000b6b7b77212 */ /* 0x000fc400078e3cff */
[----:B------:R-:W-:Y:S01]  /*78f0*/  LOP3.LUT R181, R181, R180, RZ, 0x3c, !PT ;  /* 0x000000b4b5b57212 */ /* 0x000fe200078e3cff */
[----:B------:R-:W-:Y:S01]  /*7900*/  IMAD.MOV.U32 R106, RZ, RZ, R107 ;  /* 0x000000ffff6a7224 */ /* 0x000fe200078e006b */
[----:B------:R-:W-:Y:S01]  /*7910*/  LOP3.LUT R179, R179, R178, RZ, 0x3c, !PT ;  /* 0x000000b2b3b37212 */ /* 0x000fe200078e3cff */
[C---:B------:R-:W-:Y:S01]  /*7920*/  IMAD.WIDE R110, R94.reuse, 0x2, R140 ;  /* 0x000000025e6e7825 */ /* 0x040fe200078e028c */
[----:B------:R-:W-:Y:S02]  /*7930*/  LOP3.LUT R177, R177, R176, RZ, 0x3c, !PT ;  /* 0x000000b0b1b17212 */ /* 0x000fe400078e3cff */
[----:B------:R-:W-:Y:S01]  /*7940*/  LOP3.LUT R175, R175, R174, RZ, 0x3c, !PT ;  /* 0x000000aeafaf7212 */ /* 0x000fe200078e3cff */
[----:B------:R-:W-:Y:S01]  /*7950*/  IMAD.MOV.U32 R107, RZ, RZ, R33 ;  /* 0x000000ffff6b7224 */ /* 0x000fe200078e0021 */
[----:B------:R-:W-:Y:S01]  /*7960*/  LOP3.LUT R173, R173, R172, RZ, 0x3c, !PT ;  /* 0x000000acadad7212 */ /* 0x000fe200078e3cff */
[----:B------:R-:W-:Y:S01]  /*7970*/  IMAD.MOV.U32 R47, RZ, RZ, R8 ;  /* 0x000000ffff2f7224 */ /* 0x000fe200078e0008 */
[----:B------:R-:W-:Y:S01]  /*7980*/  LOP3.LUT R171, R171, R170, RZ, 0x3c, !PT ;  /* 0x000000aaabab7212 */ /* 0x000fe200078e3cff */
[----:B------:R-:W-:Y:S01]  /*7990*/  IMAD.MOV.U32 R146, RZ, RZ, R28 ;  /* 0x000000ffff927224 */ /* 0x000fe200078e001c */
[----:B------:R-:W-:Y:S01]  /*79a0*/  LOP3.LUT R169, R169, R168, RZ, 0x3c, !PT ;  /* 0x000000a8a9a97212 */ /* 0x000fe200078e3cff */
[----:B------:R-:W-:Y:S01]  /*79b0*/  IMAD.MOV.U32 R147, RZ, RZ, R113 ;  /* 0x000000ffff937224 */ /* 0x000fe200078e0071 */
[----:B------:R-:W-:Y:S01]  /*79c0*/  MOV R154, R45 ;  /* 0x0000002d009a7202 */ /* 0x000fe20000000f00 */
[----:B------:R-:W-:Y:S01]  /*79d0*/  IMAD.MOV.U32 R33, RZ, RZ, R108 ;  /* 0x000000ffff217224 */ /* 0x000fe200078e006c */
[----:B------:R-:W-:Y:S01]  /*79e0*/  MOV R148, R27 ;  /* 0x0000001b00947202 */ /* 0x000fe20000000f00 */
[----:B------:R-:W-:Y:S01]  /*79f0*/  IMAD.MOV.U32 R149, RZ, RZ, R114 ;  /* 0x000000ffff957224 */ /* 0x000fe200078e0072 */
[----:B------:R-:W-:Y:S01]  /*7a00*/  LOP3.LUT R167, R167, R166, RZ, 0x3c, !PT ;  /* 0x000000a6a7a77212 */ /* 0x000fe200078e3cff */
[----:B------:R-:W-:Y:S01]  /*7a10*/  IMAD.WIDE R44, R94, 0x2, R6 ;  /* 0x000000025e2c7825 */ /* 0x000fe200078e0206 */
[----:B------:R-:W-:-:S03]  /*7a20*/  ISETP.NE.U32.AND P0, PT, R228, RZ, PT ;  /* 0x000000ffe400720c */ /* 0x000fc60003f05070 */
[----:B------:R-:W-:Y:S01]  /*7a30*/  IMAD.WIDE R28, R94, 0x2, R142 ;  /* 0x000000025e1c7825 */ /* 0x000fe200078e028e */
[----:B------:R-:W-:-:S03]  /*7a40*/  LOP3.LUT R18, R19, R18, RZ, 0x3c, !PT ;  /* 0x0000001213127212 */ /* 0x000fc600078e3cff */
        /* <DEDUP_REMOVED lines=22> */
[C---:B------:R-:W-:Y:S01]  /*7bb0*/  IMAD.WIDE R26, R94.reuse, 0x2, R146 ;  /* 0x000000025e1a7825 */ /* 0x040fe200078e0292 */
[----:B------:R-:W-:Y:S02]  /*7bc0*/  MOV R110, R111 ;  /* 0x0000006f006e7202 */ /* 0x000fe40000000f00 */
[----:B------:R-:W-:Y:S01]  /*7bd0*/  MOV R56, R20 ;  /* 0x0000001400387202 */ /* 0x000fe20000000f00 */
[C---:B------:R-:W-:Y:S01]  /*7be0*/  IMAD.WIDE R114, R94.reuse, 0x2, R148 ;  /* 0x000000025e727825 */ /* 0x040fe200078e0294 */
[----:B------:R-:W-:Y:S02]  /*7bf0*/  MOV R191, R118 ;  /* 0x0000007600bf7202 */ /* 0x000fe40000000f00 */
[----:B------:R-:W-:Y:S01]  /*7c00*/  MOV R209, R126 ;  /* 0x0000007e00d17202 */ /* 0x000fe20000000f00 */
[----:B------:R-:W-:Y:S01]  /*7c10*/  IMAD.MOV.U32 R47, RZ, RZ, R44 ;  /* 0x000000ffff2f7224 */ /* 0x000fe200078e002c */
[----:B------:R-:W-:Y:S01]  /*7c20*/  MOV R44, R42 ;  /* 0x0000002a002c7202 */ /* 0x000fe20000000f00 */
[----:B------:R-:W-:Y:S01]  /*7c30*/  IMAD.MOV.U32 R111, RZ, RZ, R29 ;  /* 0x000000ffff6f7224 */ /* 0x000fe200078e001d */
[----:B------:R-:W-:Y:S01]  /*7c40*/  LOP3.LUT R19, R19, R18, RZ, 0x3c, !PT ;  /* 0x0000001213137212 */ /* 0x000fe200078e3cff */
[----:B------:R-:W-:Y:S01]  /*7c50*/  IMAD.MOV.U32 R186, RZ, RZ, R24 ;  /* 0x000000ffffba7224 */ /* 0x000fe200078e0018 */
[----:B------:R-:W-:Y:S01]  /*7c60*/  MOV R227, R135 ;  /* 0x0000008700e37202 */ /* 0x000fe20000000f00 */
        /* <DEDUP_REMOVED lines=23> */
[----:B------:R-:W-:-:S03]  /*7de0*/  LOP3.LUT R167, R167, R166, RZ, 0x3c, !PT ;  /* 0x000000a6a7a77212 */ /* 0x000fc600078e3cff */
[----:B------:R-:W-:Y:S02]  /*7df0*/  IMAD.MOV.U32 R42, RZ, RZ, R40 ;  /* 0x000000ffff2a7224 */ /* 0x000fe400078e0028 */
[----:B------:R-:W-:Y:S02]  /*7e00*/  IMAD.MOV.U32 R112, RZ, RZ, R113 ;  /* 0x000000ffff707224 */ /* 0x000fe400078e0071 */
[----:B------:R-:W-:Y:S02]  /*7e10*/  IMAD.MOV.U32 R21, RZ, RZ, R3 ;  /* 0x000000ffff157224 */ /* 0x000fe400078e0003 */
[----:B------:R-:W-:Y:S02]  /*7e20*/  IMAD.MOV.U32 R194, RZ, RZ, R22 ;  /* 0x000000ffffc27224 */ /* 0x000fe400078e0016 */
[----:B------:R-:W-:Y:S02]  /*7e30*/  IMAD.MOV.U32 R195, RZ, RZ, R119 ;  /* 0x000000ffffc37224 */ /* 0x000fe400078e0077 */
[----:B------:R-:W-:-:S02]  /*7e40*/  IMAD.MOV.U32 R199, RZ, RZ, R121 ;  /* 0x000000ffffc77224 */ /* 0x000fc400078e0079 */
        /* <DEDUP_REMOVED lines=21> */
[----:B------:R-:W-:Y:S01]  /*7fa0*/  IMAD.WIDE R162, R94, 0x2, R56 ;  /* 0x000000025ea27825 */ /* 0x000fe200078e0238 */
[----:B------:R-:W-:-:S03]  /*7fb0*/  UIADD3 UR7, UR7, -0x80, URZ ;  /* 0xffffff8007077890 */ /* 0x000fc6000fffe03f */
[----:B------:R-:W-:-:S04]  /*7fc0*/  IMAD.WIDE R118, R94, 0x2, R190 ;  /* 0x000000025e767825 */ /* 0x000fc800078e02be */
[----:B------:R-:W-:-:S04]  /*7fd0*/  IMAD.WIDE R120, R94, 0x2, R196 ;  /* 0x000000025e787825 */ /* 0x000fc800078e02c4 */
[----:B------:R-:W-:-:S04]  /*7fe0*/  IMAD.WIDE R122, R94, 0x2, R200 ;  /* 0x000000025e7a7825 */ /* 0x000fc800078e02c8 */
[----:B------:R-:W-:-:S04]  /*7ff0*/  IMAD.WIDE R126, R94, 0x2, R208 ;  /* 0x000000025e7e7825 */ /* 0x000fc800078e02d0 */
[----:B------:R-:W-:-:S04]  /*8000*/  IMAD.WIDE R128, R94, 0x2, R212 ;  /* 0x000000025e807825 */ /* 0x000fc800078e02d4 */
[----:B------:R-:W-:-:S04]  /*8010*/  IMAD.WIDE R130, R94, 0x2, R216 ;  /* 0x000000025e827825 */ /* 0x000fc800078e02d8 */
[----:B------:R-:W-:-:S04]  /*8020*/  IMAD.WIDE R132, R94, 0x2, R220 ;  /* 0x000000025e847825 */ /* 0x000fc800078e02dc */
[----:B------:R-:W-:-:S04]  /*8030*/  IMAD.WIDE R134, R94, 0x2, R224 ;  /* 0x000000025e867825 */ /* 0x000fc800078e02e0 */
[----:B------:R-:W-:Y:S02]  /*8040*/  IMAD.MOV.U32 R34, RZ, RZ, R32 ;  /* 0x000000ffff227224 */ /* 0x000fe400078e0020 */
[----:B------:R-:W-:Y:S02]  /*8050*/  IMAD.MOV.U32 R115, RZ, RZ, R25 ;  /* 0x000000ffff737224 */ /* 0x000fe400078e0019 */
[----:B------:R-:W-:Y:S01]  /*8060*/  IMAD.WIDE R164, R94, 0x2, R18 ;  /* 0x000000025ea47825 */ /* 0x000fe200078e0212 */
[----:B------:R-:W-:-:S03]  /*8070*/  MOV R204, R124 ;  /* 0x0000007c00cc7202 */ /* 0x000fc60000000f00 */
        /* <DEDUP_REMOVED lines=31> */
[----:B------:R-:W-:Y:S02]  /*8270*/  IMAD.MOV.U32 R30, RZ, RZ, R28 ;  /* 0x000000ffff1e7224 */ /* 0x000fe400078e001c */
[----:B------:R-:W-:Y:S02]  /*8280*/  IMAD.MOV.U32 R116, RZ, RZ, R117 ;  /* 0x000000ffff747224 */ /* 0x000fe400078e0075 */
[----:B0-----:R-:W-:Y:S02]  /*8290*/  IMAD.SHL.U32 R101, R101, 0x80, RZ ;  /* 0x0000008065657824 */ /* 0x001fe400078e00ff */
[----:B------:R-:W-:Y:S01]  /*82a0*/  IMAD.MOV.U32 R28, RZ, RZ, R26 ;  /* 0x000000ffff1c7224 */ /* 0x000fe200078e001a */
[----:B------:R-:W-:Y:S01]  /*82b0*/  MOV R26, R24 ;  /* 0x00000018001a7202 */ /* 0x000fe20000000f00 */
[----:B------:R-:W-:Y:S02]  /*82c0*/  IMAD.MOV.U32 R117, RZ, RZ, R23 ;  /* 0x000000ffff757224 */ /* 0x000fe400078e0017 */
[----:B------:R-:W-:-:S02]  /*82d0*/  IMAD.MOV.U32 R46, RZ, RZ, R8 ;  /* 0x000000ffff2e7224 */ /* 0x000fc400078e0008 */
[----:B------:R-:W-:Y:S02]  /*82e0*/  IMAD.MOV.U32 R23, RZ, RZ, R118 ;  /* 0x000000ffff177224 */ /* 0x000fe400078e0076 */
[----:B------:R-:W-:Y:S02]  /*82f0*/  IMAD.MOV.U32 R196, RZ, RZ, R120 ;  /* 0x000000ffffc47224 */ /* 0x000fe400078e0078 */
[----:B------:R-:W-:Y:S02]  /*8300*/  IMAD.MOV.U32 R200, RZ, RZ, R122 ;  /* 0x000000ffffc87224 */ /* 0x000fe400078e007a */
[----:B------:R-:W-:Y:S02]  /*8310*/  IMAD.MOV.U32 R208, RZ, RZ, R126 ;  /* 0x000000ffffd07224 */ /* 0x000fe400078e007e */
[----:B------:R-:W-:Y:S01]  /*8320*/  IMAD.MOV.U32 R212, RZ, RZ, R128 ;  /* 0x000000ffffd47224 */ /* 0x000fe200078e0080 */
[----:B------:R-:W-:Y:S01]  /*8330*/  MOV R128, R129 ;  /* 0x0000008100807202 */ /* 0x000fe20000000f00 */
[----:B------:R-:W-:-:S02]  /*8340*/  IMAD.MOV.U32 R216, RZ, RZ, R130 ;  /* 0x000000ffffd87224 */ /* 0x000fc400078e0082 */
[----:B------:R-:W-:Y:S02]  /*8350*/  IMAD.MOV.U32 R220, RZ, RZ, R132 ;  /* 0x000000ffffdc7224 */ /* 0x000fe400078e0084 */
[----:B------:R-:W-:Y:S01]  /*8360*/  IMAD.MOV.U32 R224, RZ, RZ, R134 ;  /* 0x000000ffffe07224 */ /* 0x000fe200078e0086 */
[----:B------:R-:W-:Y:S01]  /*8370*/  MOV R222, R138 ;  /* 0x0000008a00de7202 */ /* 0x000fe20000000f00 */
        /* <DEDUP_REMOVED lines=8> */
[----:B------:R-:W-:-:S02]  /*8400*/  IMAD.MOV.U32 R49, RZ, RZ, R158 ;  /* 0x000000ffff317224 */ /* 0x000fc400078e009e */
[----:B------:R-:W-:Y:S02]  /*8410*/  IMAD.MOV.U32 R48, RZ, RZ, R156 ;  /* 0x000000ffff307224 */ /* 0x000fe400078e009c */
        /* <DEDUP_REMOVED lines=61> */
[----:B------:R-:W-:Y:S01]  /*87f0*/  IMAD.MOV.U32 R166, RZ, RZ, R95 ;  /* 0x000000ffffa67224 */ /* 0x000fe200078e005f */
[----:B------:R-:W-:Y:S06]  /*8800*/  @P0 BRA `(.L_x_2) ;  /* 0xffffffc0007c0947 */ /* 0x000fec000383ffff */
[----:B------:R-:W-:Y:S02]  /*8810*/  F2FP.BF16.F32.PACK_AB R83, R83, R87 ;  /* 0x000000575353723e */ /* 0x000fe400000010ff */
[----:B------:R-:W-:Y:S02]  /*8820*/  F2FP.BF16.F32.PACK_AB R82, R82, R86 ;  /* 0x000000565252723e */ /* 0x000fe400000010ff */
[----:B------:R-:W-:Y:S02]  /*8830*/  F2FP.BF16.F32.PACK_AB R81, R81, R85 ;  /* 0x000000555151723e */ /* 0x000fe400000010ff */
[----:B------:R-:W-:Y:S02]  /*8840*/  F2FP.BF16.F32.PACK_AB R80, R80, R84 ;  /* 0x000000545050723e */ /* 0x000fe400000010ff */
[----:B------:R-:W-:Y:S02]  /*8850*/  F2FP.BF16.F32.PACK_AB R55, R55, R99 ;  /* 0x000000633737723e */ /* 0x000fe400000010ff */
[----:B------:R-:W-:-:S02]  /*8860*/  F2FP.BF16.F32.PACK_AB R54, R54, R98 ;  /* 0x000000623636723e */ /* 0x000fc400000010ff */
[----:B------:R-:W-:Y:S02]  /*8870*/  F2FP.BF16.F32.PACK_AB R53, R53, R97 ;  /* 0x000000613535723e */ /* 0x000fe400000010ff */
[----:B------:R-:W-:-:S07]  /*8880*/  F2FP.BF16.F32.PACK_AB R52, R52, R96 ;  /* 0x000000603434723e */ /* 0x000fce00000010ff */
.L_x_1:
[----:B0-----:R-:W2:Y:S01]  /*8890*/  LDL.LU R3, [R1+0x8] ;  /* 0x0000080001037983 */ /* 0x001ea20000300800 */
[----:B------:R-:W0:Y:S01]  /*88a0*/  S2R R7, SR_TID.X ;  /* 0x0000000000077919 */ /* 0x000e220000002100 */
[----:B------:R-:W1:Y:S01]  /*88b0*/  S2UR UR5, SR_CgaCtaId ;  /* 0x00000000000579c3 */ /* 0x000e620000008800 */
[----:B------:R-:W-:Y:S01]  /*88c0*/  UMOV UR4, 0x400 ;  /* 0x0000040000047882 */ /* 0x000fe20000000000 */
[----:B------:R-:W-:Y:S01]  /*88d0*/  ULDC.64 UR6, c[0x0][0x220] ;  /* 0x0000880000067ab9 */ /* 0x000fe20000000a00 */
[----:B------:R-:W3:Y:S01]  /*88e0*/  LDL.LU R8, [R1] ;  /* 0x0000000001087983 */ /* 0x000ee20000300800 */
[----:B------:R-:W-:-:S03]  /*88f0*/  ULDC.64 UR10, c[0x0][0x228] ;  /* 0x00008a00000a7ab9 */ /* 0x000fc60000000a00 */
[----:B------:R-:W4:Y:S01]  /*8900*/  LDL.LU R9, [R1+0x4] ;  /* 0x0000040001097983 */ /* 0x000f220000300800 */
[----:B------:R-:W-:Y:S02]  /*8910*/  ISETP.GE.AND P0, PT, R243, UR10, PT ;  /* 0x0000000af3007c0c */ /* 0x000fe4000bf06270 */
[C-C-:B------:R-:W-:Y:S02]  /*8920*/  LOP3.LUT R13, R2.reuse, 0x3c, R0.reuse, 0xfe, !PT ;  /* 0x0000003c020d7812 */ /* 0x140fe400078efe00 */
[C-C-:B------:R-:W-:Y:S02]  /*8930*/  LOP3.LUT R14, R2.reuse, 0x38, R0.reuse, 0xfe, !PT ;  /* 0x00000038020e7812 */ /* 0x140fe400078efe00 */
[C-C-:B------:R-:W-:Y:S02]  /*8940*/  LOP3.LUT R12, R2.reuse, 0x34, R0.reuse, 0xfe, !PT ;  /* 0x00000034020c7812 */ /* 0x140fe400078efe00 */
[C-C-:B------:R-:W-:Y:S02]  /*8950*/  LOP3.LUT R15, R2.reuse, 0x30, R0.reuse, 0xfe, !PT ;  /* 0x00000030020f7812 */ /* 0x140fe400078efe00 */
[----:B------:R-:W-:-:S02]  /*8960*/  LOP3.LUT R16, R2, 0x2c, R0, 0xfe, !PT ;  /* 0x0000002c02107812 */ /* 0x000fc400078efe00 */
[C-C-:B------:R-:W-:Y:S02]  /*8970*/  LOP3.LUT R17, R2.reuse, 0x28, R0.reuse, 0xfe, !PT ;  /* 0x0000002802117812 */ /* 0x140fe400078efe00 */
[C-C-:B------:R-:W-:Y:S01]  /*8980*/  LOP3.LUT R18, R2.reuse, 0x24, R0.reuse, 0xfe, !PT ;  /* 0x0000002402127812 */ /* 0x140fe200078efe00 */
[----:B-1----:R-:W-:Y:S01]  /*8990*/  ULEA UR4, UR5, UR4, 0x18 ;  /* 0x0000000405047291 */ /* 0x002fe2000f8ec03f */
[C-C-:B------:R-:W-:Y:S02]  /*89a0*/  LOP3.LUT R19, R2.reuse, 0x20, R0.reuse, 0xfe, !PT ;  /* 0x0000002002137812 */ /* 0x140fe400078efe00 */
[----:B------:R-:W-:Y:S01]  /*89b0*/  ULDC UR5, c[0x0][0x244] ;  /* 0x0000910000057ab9 */ /* 0x000fe20000000800 */
[C-C-:B------:R-:W-:Y:S02]  /*89c0*/  LOP3.LUT R11, R2.reuse, 0x1c, R0.reuse, 0xfe, !PT ;  /* 0x0000001c020b7812 */ /* 0x140fe400078efe00 */
[----:B------:R-:W-:Y:S01]  /*89d0*/  LOP3.LUT R10, R2, 0x18, R0, 0xfe, !PT ;  /* 0x00000018020a7812 */ /* 0x000fe200078efe00 */
[C---:B0-----:R-:W-:Y:S01]  /*89e0*/  IMAD.SHL.U32 R4, R7.reuse, 0x40, RZ ;  /* 0x0000004007047824 */ /* 0x041fe200078e00ff */
[----:B------:R-:W-:-:S02]  /*89f0*/  LOP3.LUT R6, R7, 0x60, RZ, 0xc0, !PT ;  /* 0x0000006007067812 */ /* 0x000fc400078ec0ff */
[----:B------:R-:W-:Y:S02]  /*8a00*/  SHF.R.S32.HI R5, RZ, 0x3, R7 ;  /* 0x00000003ff057819 */ /* 0x000fe40000011407 */
[----:B------:R-:W-:Y:S02]  /*8a10*/  LOP3.LUT R4, R4, 0x40, RZ, 0xc0, !PT ;  /* 0x0000004004047812 */ /* 0x000fe400078ec0ff */
[----:B------:R-:W-:-:S04]  /*8a20*/  SGXT R5, R5, 0x1 ;  /* 0x000000010505781a */ /* 0x000fc80000000200 */
[----:B------:R-:W-:Y:S01]  /*8a30*/  LOP3.LUT R5, R5, 0x440, RZ, 0xc0, !PT ;  /* 0x0000044005057812 */ /* 0x000fe200078ec0ff */
[----:B------:R-:W-:Y:S01]  /*8a40*/  BAR.SYNC.DEFER_BLOCKING 0x0 ;  /* 0x0000000000007b1d */ /* 0x000fe20000010000 */
[----:B--2---:R-:W-:-:S05]  /*8a50*/  LOP3.LUT R3, R3, 0x3c, RZ, 0xc0, !PT ;  /* 0x0000003c03037812 */ /* 0x004fca00078ec0ff */
[----:B------:R-:W-:Y:S02]  /*8a60*/  IMAD R3, R6, 0x8, R3 ;  /* 0x0000000806037824 */ /* 0x000fe400078e0203 */
[----:B------:R-:W-:Y:S01]  /*8a70*/  IMAD.SHL.U32 R6, R7, 0x4, RZ ;  /* 0x0000000407067824 */ /* 0x000fe200078e00ff */
[----:B---3--:R-:W-:Y:S01]  /*8a80*/  LOP3.LUT R8, R5, 0x38, R8, 0xf8, !PT ;  /* 0x0000003805087812 */ /* 0x008fe200078ef808 */
[----:B------:R-:W-:Y:S01]  /*8a90*/  IMAD.IADD R3, R4, 0x1, R3 ;  /* 0x0000000104037824 */ /* 0x000fe200078e0203 */
[----:B------:R-:W-:-:S04]  /*8aa0*/  SHF.R.S32.HI R4, RZ, 0x4, R7 ;  /* 0x00000004ff047819 */ /* 0x000fc80000011407 */
[----:B------:R-:W-:Y:S01]  /*8ab0*/  SGXT R4, R4, 0x1 ;  /* 0x000000010404781a */ /* 0x000fe20000000200 */
[----:B------:R-:W-:Y:S01]  /*8ac0*/  STS [R3+UR4], R52 ;  /* 0x0000003403007988 */ /* 0x000fe20008000804 */
[C---:B------:R-:W-:Y:S02]  /*8ad0*/  LOP3.LUT R5, R3.reuse, 0x4, RZ, 0x3c, !PT ;  /* 0x0000000403057812 */ /* 0x040fe400078e3cff */
[----:B------:R-:W-:Y:S01]  /*8ae0*/  LOP3.LUT R7, R4, 0x804, RZ, 0xc0, !PT ;  /* 0x0000080404077812 */ /* 0x000fe200078ec0ff */
[----:B------:R0:W-:Y:S01]  /*8af0*/  STS [R3+UR4+0x80], R53 ;  /* 0x0000803503007988 */ /* 0x0001e20008000804 */
[----:B------:R-:W-:Y:S02]  /*8b00*/  LOP3.LUT R4, R3, 0x40, RZ, 0x3c, !PT ;  /* 0x0000004003047812 */ /* 0x000fe400078e3cff */
[----:B------:R-:W-:Y:S02]  /*8b10*/  LOP3.LUT R7, R7, 0x80, R6, 0xf8, !PT ;  /* 0x0000008007077812 */ /* 0x000fe400078ef806 */
[----:B------:R-:W-:Y:S01]  /*8b20*/  LOP3.LUT R6, R3, 0x44, RZ, 0x3c, !PT ;  /* 0x0000004403067812 */ /* 0x000fe200078e3cff */
[----:B------:R-:W-:Y:S01]  /*8b30*/  STS [R4+UR4+0x400], R54 ;  /* 0x0004003604007988 */ /* 0x000fe20008000804 */
[----:B----4-:R-:W-:-:S02]  /*8b40*/  LOP3.LUT R21, R7, R8, R9, 0xf6, !PT ;  /* 0x0000000807157212 */ /* 0x010fc400078ef609 */
[C-C-:B------:R-:W-:Y:S01]  /*8b50*/  LOP3.LUT R8, R2.reuse, 0x14, R0.reuse, 0xfe, !PT ;  /* 0x0000001402087812 */ /* 0x140fe200078efe00 */
[----:B------:R1:W-:Y:S01]  /*8b60*/  STS [R4+UR4+0x480], R55 ;  /* 0x0004803704007988 */ /* 0x0003e20008000804 */
[----:B------:R-:W-:Y:S01]  /*8b70*/  LOP3.LUT R22, R21, 0x4, RZ, 0x3c, !PT ;  /* 0x0000000415167812 */ /* 0x000fe200078e3cff */
[----:B0-----:R-:W-:Y:S01]  /*8b80*/  IMAD R3, R243, UR5, RZ ;  /* 0x00000005f3037c24 */ /* 0x001fe2000f8e02ff */
[----:B------:R-:W-:Y:S01]  /*8b90*/  ULDC UR5, c[0x0][0x248] ;  /* 0x0000920000057ab9 */ /* 0x000fe20000000800 */
[----:B------:R-:W-:Y:S01]  /*8ba0*/  STS [R5+UR4+0x800], R80 ;  /* 0x0008005005007988 */ /* 0x000fe20008000804 */
[C---:B------:R-:W-:Y:S02]  /*8bb0*/  LOP3.LUT R9, R2.reuse, 0xc, R0, 0xfe, !PT ;  /* 0x0000000c02097812 */ /* 0x040fe400078efe00 */
[----:B------:R-:W-:Y:S01]  /*8bc0*/  LEA R23, P1, R3, UR6, 0x1 ;  /* 0x0000000603177c11 */ /* 0x000fe2000f8208ff */
[----:B------:R0:W-:Y:S01]  /*8bd0*/  STS [R5+UR4+0x880], R81 ;  /* 0x0008805105007988 */ /* 0x0001e20008000804 */
[----:B-1----:R-:W-:-:S03]  /*8be0*/  LOP3.LUT R4, R2, R0, RZ, 0xfc, !PT ;  /* 0x0000000002047212 */ /* 0x002fc600078efcff */
[----:B------:R-:W-:Y:S01]  /*8bf0*/  STS [R6+UR4+0xc00], R82 ;  /* 0x000c005206007988 */ /* 0x000fe20008000804 */
[----:B------:R-:W-:Y:S02]  /*8c00*/  LEA.HI.X.SX32 R24, R3, UR7, 0x1, P1 ;  /* 0x0000000703187c11 */ /* 0x000fe400088f0eff */
[----:B------:R-:W-:Y:S01]  /*8c10*/  LOP3.LUT R3, R2, 0x4, R0, 0xfe, !PT ;  /* 0x0000000402037812 */ /* 0x000fe200078efe00 */
[----:B------:R1:W-:Y:S01]  /*8c20*/  STS [R6+UR4+0xc80], R83 ;  /* 0x000c805306007988 */ /* 0x0003e20008000804 */
[----:B------:R-:W-:Y:S03]  /*8c30*/  BAR.SYNC.DEFER_BLOCKING 0x0 ;  /* 0x0000000000007b1d */ /* 0x000fe60000010000 */
[C---:B------:R-:W-:Y:S01]  /*8c40*/  IMAD R7, R3.reuse, UR5, RZ ;  /* 0x0000000503077c24 */ /* 0x040fe2000f8e02ff */
[C---:B------:R-:W-:Y:S01]  /*8c50*/  ISETP.LT.AND P1, PT, R4.reuse, UR11, !P0 ;  /* 0x0000000b04007c0c */ /* 0x040fe2000c721270 */
[----:B0-----:R-:W-:Y:S01]  /*8c60*/  IMAD R5, R4, UR5, RZ ;  /* 0x0000000504057c24 */ /* 0x001fe2000f8e02ff */
[----:B------:R-:W-:-:S02]  /*8c70*/  ISETP.LT.AND P4, PT, R3, UR11, !P0 ;  /* 0x0000000b03007c0c */ /* 0x000fc4000c781270 */
[-C--:B-1----:R-:W-:Y:S02]  /*8c80*/  LEA R6, P3, R7, R23.reuse, 0x1 ;  /* 0x0000001707067211 */ /* 0x082fe400078608ff */
[C-C-:B------:R-:W-:Y:S02]  /*8c90*/  LOP3.LUT R3, R2.reuse, 0x10, R0.reuse, 0xfe, !PT ;  /* 0x0000001002037812 */ /* 0x140fe400078efe00 */
[----:B------:R-:W-:Y:S02]  /*8ca0*/  LOP3.LUT R0, R2, 0x8, R0, 0xfe, !PT ;  /* 0x0000000802007812 */ /* 0x000fe400078efe00 */
[----:B------:R-:W-:Y:S01]  /*8cb0*/  LEA R4, P2, R5, R23, 0x1 ;  /* 0x0000001705047211 */ /* 0x000fe200078408ff */
[----:B------:R-:W-:Y:S01]  /*8cc0*/  IMAD R20, R3, UR5, RZ ;  /* 0x0000000503147c24 */ /* 0x000fe2000f8e02ff */
[-C--:B------:R-:W-:Y:S02]  /*8cd0*/  LEA.HI.X.SX32 R7, R7, R24.reuse, 0x1, P3 ;  /* 0x0000001807077211 */ /* 0x080fe400018f0eff */
[C---:B------:R-:W-:Y:S01]  /*8ce0*/  ISETP.LT.AND P3, PT, R0.reuse, UR11, !P0 ;  /* 0x0000000b00007c0c */ /* 0x040fe2000c761270 */
[----:B------:R-:W-:Y:S01]  /*8cf0*/  IMAD R0, R0, UR5, RZ ;  /* 0x0000000500007c24 */ /* 0x000fe2000f8e02ff */
[----:B------:R-:W-:-:S04]  /*8d00*/  LEA.HI.X.SX32 R5, R5, R24, 0x1, P2 ;  /* 0x0000001805057211 */ /* 0x000fc800010f0eff */
[----:B------:R-:W-:Y:S01]  /*8d10*/  LEA R2, P2, R0, R23, 0x1 ;  /* 0x0000001700027211 */ /* 0x000fe200078408ff */
[----:B------:R-:W0:Y:S04]  /*8d20*/  LDS R25, [R21+UR4] ;  /* 0x0000000415197984 */ /* 0x000e280008000800 */
[----:B------:R-:W1:Y:S04]  /*8d30*/  LDS R31, [R22+UR4] ;  /* 0x00000004161f7984 */ /* 0x000e680008000800 */
[----:B------:R-:W2:Y:S04]  /*8d40*/  LDS R27, [R21+UR4+0x100] ;  /* 0x00010004151b7984 */ /* 0x000ea80008000800 */
[----:B------:R-:W3:Y:S04]  /*8d50*/  LDS R33, [R22+UR4+0x100] ;  /* 0x0001000416217984 */ /* 0x000ee80008000800 */
[----:B------:R-:W4:Y:S04]  /*8d60*/  LDS R29, [R21+UR4+0x200] ;  /* 0x00020004151d7984 */ /* 0x000f280008000800 */
[----:B------:R-:W5:Y:S04]  /*8d70*/  LDS R35, [R22+UR4+0x200] ;  /* 0x0002000416237984 */ /* 0x000f680008000800 */
[----:B------:R-:W5:Y:S04]  /*8d80*/  LDS R21, [R21+UR4+0x300] ;  /* 0x0003000415157984 */ /* 0x000f680008000800 */
[----:B------:R-:W5:Y:S04]  /*8d90*/  LDS R37, [R22+UR4+0x300] ;  /* 0x0003000416257984 */ /* 0x000f680008000800 */
[----:B0-----:R0:W-:Y:S01]  /*8da0*/  @P1 STG.E.U16 desc[UR8][R4.64], R25 ;  /* 0x0000001904001986 */ /* 0x0011e2000c101508 */
[----:B------:R-:W-:-:S02]  /*8db0*/  ISETP.LT.AND P1, PT, R3, UR11, !P0 ;  /* 0x0000000b03007c0c */ /* 0x000fc4000c721270 */
[----:B------:R-:W-:Y:S01]  /*8dc0*/  LEA.HI.X.SX32 R3, R0, R24, 0x1, P2 ;  /* 0x0000001800037211 */ /* 0x000fe200010f0eff */
[----:B-1----:R1:W-:Y:S01]  /*8dd0*/  @P4 STG.E.U16 desc[UR8][R6.64], R31 ;  /* 0x0000001f06004986 */ /* 0x0023e2000c101508 */
[C---:B------:R-:W-:Y:S01]  /*8de0*/  ISETP.LT.AND P4, PT, R9.reuse, UR11, !P0 ;  /* 0x0000000b09007c0c */ /* 0x040fe2000c781270 */
[----:B------:R-:W-:Y:S01]  /*8df0*/  IMAD R9, R9, UR5, RZ ;  /* 0x0000000509097c24 */ /* 0x000fe2000f8e02ff */
[C---:B------:R-:W-:Y:S01]  /*8e00*/  ISETP.LT.AND P2, PT, R8.reuse, UR11, !P0 ;  /* 0x0000000b08007c0c */ /* 0x040fe2000c741270 */
[----:B------:R-:W-:Y:S01]  /*8e10*/  IMAD R0, R8, UR5, RZ ;  /* 0x0000000508007c24 */ /* 0x000fe2000f8e02ff */
[----:B--2---:R2:W-:Y:S02]  /*8e20*/  @P3 STG.E.U16 desc[UR8][R2.64], R27 ;  /* 0x0000001b02003986 */ /* 0x0045e4000c101508 */
[-C--:B0-----:R-:W-:Y:S02]  /*8e30*/  LEA R4, P5, R9, R23.reuse, 0x1 ;  /* 0x0000001709047211 */ /* 0x081fe400078a08ff */
[----:B------:R-:W-:-:S02]  /*8e40*/  LEA R8, P3, R0, R23, 0x1 ;  /* 0x0000001700087211 */ /* 0x000fc400078608ff */
[-C--:B-1----:R-:W-:Y:S02]  /*8e50*/  LEA R6, P6, R20, R23.reuse, 0x1 ;  /* 0x0000001714067211 */ /* 0x082fe400078c08ff */
[-C--:B------:R-:W-:Y:S02]  /*8e60*/  LEA.HI.X.SX32 R5, R9, R24.reuse, 0x1, P5 ;  /* 0x0000001809057211 */ /* 0x080fe400028f0eff */
[-C--:B------:R-:W-:Y:S01]  /*8e70*/  LEA.HI.X.SX32 R9, R0, R24.reuse, 0x1, P3 ;  /* 0x0000001800097211 */ /* 0x080fe200018f0eff */
[----:B------:R-:W-:Y:S01]  /*8e80*/  IMAD R0, R10, UR5, RZ ;  /* 0x000000050a007c24 */ /* 0x000fe2000f8e02ff */
[----:B------:R-:W-:Y:S01]  /*8e90*/  LEA.HI.X.SX32 R7, R20, R24, 0x1, P6 ;  /* 0x0000001814077211 */ /* 0x000fe200030f0eff */
[----:B---3--:R0:W-:Y:S01]  /*8ea0*/  @P4 STG.E.U16 desc[UR8][R4.64], R33 ;  /* 0x0000002104004986 */ /* 0x0081e2000c101508 */
[----:B------:R-:W-:Y:S01]  /*8eb0*/  ISETP.LT.AND P3, PT, R10, UR11, !P0 ;  /* 0x0000000b0a007c0c */ /* 0x000fe2000c761270 */
[----:B--2---:R-:W-:Y:S01]  /*8ec0*/  IMAD R3, R11, UR5, RZ ;  /* 0x000000050b037c24 */ /* 0x004fe2000f8e02ff */
[-C--:B------:R-:W-:Y:S01]  /*8ed0*/  LEA R10, P4, R0, R23.reuse, 0x1 ;  /* 0x00000017000a7211 */ /* 0x080fe200078808ff */
[----:B----4-:R1:W-:Y:S01]  /*8ee0*/  @P1 STG.E.U16 desc[UR8][R6.64], R29 ;  /* 0x0000001d06001986 */ /* 0x0103e2000c101508 */
[C---:B------:R-:W-:Y:S01]  /*8ef0*/  ISETP.LT.AND P1, PT, R19.reuse, UR11, !P0 ;  /* 0x0000000b13007c0c */ /* 0x040fe2000c721270 */
[----:B------:R-:W-:Y:S01]  /*8f00*/  IMAD R19, R19, UR5, RZ ;  /* 0x0000000513137c24 */ /* 0x000fe2000f8e02ff */
[----:B------:R-:W-:Y:S01]  /*8f10*/  LEA R2, P5, R3, R23, 0x1 ;  /* 0x0000001703027211 */ /* 0x000fe200078a08ff */
[----:B-----5:R-:W-:Y:S01]  /*8f20*/  @P2 STG.E.U16 desc[UR8][R8.64], R35 ;  /* 0x0000002308002986 */ /* 0x020fe2000c101508 */
[----:B------:R-:W-:-:S02]  /*8f30*/  ISETP.LT.AND P2, PT, R11, UR11, !P0 ;  /* 0x0000000b0b007c0c */ /* 0x000fc4000c741270 */
[-C--:B------:R-:W-:Y:S01]  /*8f40*/  LEA.HI.X.SX32 R11, R0, R24.reuse, 0x1, P4 ;  /* 0x00000018000b7211 */ /* 0x080fe200020f0eff */
[----:B------:R-:W-:Y:S01]  /*8f50*/  IMAD R0, R12, UR5, RZ ;  /* 0x000000050c007c24 */ /* 0x000fe2000f8e02ff */
[C---:B------:R-:W-:Y:S01]  /*8f60*/  ISETP.LT.AND P4, PT, R18.reuse, UR11, !P0 ;  /* 0x0000000b12007c0c */ /* 0x040fe2000c781270 */
[----:B------:R-:W-:Y:S01]  /*8f70*/  IMAD R18, R18, UR5, RZ ;  /* 0x0000000512127c24 */ /* 0x000fe2000f8e02ff */
[-C--:B------:R-:W-:Y:S01]  /*8f80*/  LEA.HI.X.SX32 R3, R3, R24.reuse, 0x1, P5 ;  /* 0x0000001803037211 */ /* 0x080fe200028f0eff */
[----:B------:R2:W-:Y:S01]  /*8f90*/  @P3 STG.E.U16 desc[UR8][R10.64], R21 ;  /* 0x000000150a003986 */ /* 0x0005e2000c101508 */
[-C--:B0-----:R-:W-:Y:S02]  /*8fa0*/  LEA R4, P3, R19, R23.reuse, 0x1 ;  /* 0x0000001713047211 */ /* 0x081fe400078608ff */
[----:B-1----:R-:W-:Y:S02]  /*8fb0*/  LEA R6, P6, R18, R23, 0x1 ;  /* 0x0000001712067211 */ /* 0x002fe400078c08ff */
[----:B------:R-:W-:Y:S01]  /*8fc0*/  PRMT R25, R25, 0x7632, R25 ;  /* 0x0000763219197816 */ /* 0x000fe20000000019 */
[----:B------:R-:W-:Y:S01]  /*8fd0*/  @P2 STG.E.U16 desc[UR8][R2.64], R37 ;  /* 0x0000002502002986 */ /* 0x000fe2000c101508 */
[----:B------:R-:W-:-:S02]  /*8fe0*/  LEA.HI.X.SX32 R5, R19, R24, 0x1, P3 ;  /* 0x0000001813057211 */ /* 0x000fc400018f0eff */
[----:B------:R-:W-:Y:S02]  /*8ff0*/  PRMT R31, R31, 0x7632, R31 ;  /* 0x000076321f1f7816 */ /* 0x000fe4000000001f */
[----:B------:R-:W-:Y:S01]  /*9000*/  LEA.HI.X.SX32 R7, R18, R24, 0x1, P6 ;  /* 0x0000001812077211 */ /* 0x000fe200030f0eff */
[----:B------:R0:W-:Y:S01]  /*9010*/  @P1 STG.E.U16 desc[UR8][R4.64], R25 ;  /* 0x0000001904001986 */ /* 0x0001e2000c101508 */
[C---:B------:R-:W-:Y:S01]  /*9020*/  ISETP.LT.AND P3, PT, R15.reuse, UR11, !P0 ;  /* 0x0000000b0f007c0c */ /* 0x040fe2000c761270 */
[----:B------:R-:W-:Y:S01]  /*9030*/  IMAD R15, R15, UR5, RZ ;  /* 0x000000050f0f7c24 */ /* 0x000fe2000f8e02ff */
[----:B------:R-:W-:Y:S01]  /*9040*/  ISETP.LT.AND P5, PT, R17, UR11, !P0 ;  /* 0x0000000b11007c0c */ /* 0x000fe2000c7a1270 */
[----:B------:R1:W-:Y:S01]  /*9050*/  @P4 STG.E.U16 desc[UR8][R6.64], R31 ;  /* 0x0000001f06004986 */ /* 0x0003e2000c101508 */
[C---:B------:R-:W-:Y:S01]  /*9060*/  ISETP.LT.AND P4, PT, R16.reuse, UR11, !P0 ;  /* 0x0000000b10007c0c */ /* 0x040fe2000c781270 */
[----:B------:R-:W-:Y:S01]  /*9070*/  IMAD R16, R16, UR5, RZ ;  /* 0x0000000510107c24 */ /* 0x000fe2000f8e02ff */
[----:B------:R-:W-:Y:S01]  /*9080*/  PRMT R27, R27, 0x7632, R27 ;  /* 0x000076321b1b7816 */ /* 0x000fe2000000001b */
[----:B--2---:R-:W-:Y:S01]  /*9090*/  IMAD R11, R14, UR5, RZ ;  /* 0x000000050e0b7c24 */ /* 0x004fe2000f8e02ff */
[----:B------:R-:W-:Y:S01]  /*90a0*/  PRMT R33, R33, 0x7632, R33 ;  /* 0x0000763221217816 */ /* 0x000fe20000000021 */
[----:B------:R-:W-:Y:S01]  /*90b0*/  IMAD R17, R17, UR5, RZ ;  /* 0x0000000511117c24 */ /* 0x000fe2000f8e02ff */
[----:B------:R-:W-:Y:S01]  /*90c0*/  PRMT R35, R35, 0x7632, R35 ;  /* 0x0000763223237816 */ /* 0x000fe20000000023 */
[----:B------:R-:W-:Y:S01]  /*90d0*/  IMAD R18, R13, UR5, RZ ;  /* 0x000000050d127c24 */ /* 0x000fe2000f8e02ff */
[----:B0-----:R-:W-:-:S02]  /*90e0*/  LEA R4, P1, R16, R23, 0x1 ;  /* 0x0000001710047211 */ /* 0x001fc400078208ff */
[-C--:B------:R-:W-:Y:S02]  /*90f0*/  LEA R2, P6, R17, R23.reuse, 0x1 ;  /* 0x0000001711027211 */ /* 0x080fe400078c08ff */
[-C--:B-1----:R-:W-:Y:S02]  /*9100*/  LEA R6, P2, R15, R23.reuse, 0x1 ;  /* 0x000000170f067211 */ /* 0x082fe400078408ff */
[-C--:B------:R-:W-:Y:S02]  /*9110*/  LEA.HI.X.SX32 R5, R16, R24.reuse, 0x1, P1 ;  /* 0x0000001810057211 */ /* 0x080fe400008f0eff */
[----:B------:R-:W-:Y:S02]  /*9120*/  LEA R10, P1, R11, R23, 0x1 ;  /* 0x000000170b0a7211 */ /* 0x000fe400078208ff */
[----:B------:R-:W-:Y:S02]  /*9130*/  LEA.HI.X.SX32 R7, R15, R24, 0x1, P2 ;  /* 0x000000180f077211 */ /* 0x000fe400010f0eff */
[----:B------:R-:W-:-:S02]  /*9140*/  ISETP.LT.AND P2, PT, R12, UR11, !P0 ;  /* 0x0000000b0c007c0c */ /* 0x000fc4000c741270 */
[-C--:B------:R-:W-:Y:S02]  /*9150*/  LEA.HI.X.SX32 R11, R11, R24.reuse, 0x1, P1 ;  /* 0x000000180b0b7211 */ /* 0x080fe400008f0eff */
[----:B------:R-:W-:Y:S02]  /*9160*/  LEA.HI.X.SX32 R3, R17, R24, 0x1, P6 ;  /* 0x0000001811037211 */ /* 0x000fe400030f0eff */
[----:B------:R-:W-:Y:S02]  /*9170*/  ISETP.LT.AND P1, PT, R14, UR11, !P0 ;  /* 0x0000000b0e007c0c */ /* 0x000fe4000c721270 */
[----:B------:R-:W-:Y:S01]  /*9180*/  ISETP.LT.AND P0, PT, R13, UR11, !P0 ;  /* 0x0000000b0d007c0c */ /* 0x000fe2000c701270 */
[----:B------:R0:W-:Y:S01]  /*9190*/  @P5 STG.E.U16 desc[UR8][R2.64], R27 ;  /* 0x0000001b02005986 */ /* 0x0001e2000c101508 */
[----:B------:R-:W-:-:S03]  /*91a0*/  LEA R8, P6, R0, R23, 0x1 ;  /* 0x0000001700087211 */ /* 0x000fc600078c08ff */
[----:B------:R1:W-:Y:S01]  /*91b0*/  @P4 STG.E.U16 desc[UR8][R4.64], R33 ;  /* 0x0000002104004986 */ /* 0x0003e2000c101508 */
[----:B------:R-:W-:Y:S02]  /*91c0*/  LEA.HI.X.SX32 R9, R0, R24, 0x1, P6 ;  /* 0x0000001800097211 */ /* 0x000fe400030f0eff */
[----:B------:R-:W-:-:S04]  /*91d0*/  LEA R12, P6, R18, R23, 0x1 ;  /* 0x00000017120c7211 */ /* 0x000fc800078c08ff */
[----:B------:R-:W-:Y:S02]  /*91e0*/  LEA.HI.X.SX32 R13, R18, R24, 0x1, P6 ;  /* 0x00000018120d7211 */ /* 0x000fe400030f0eff */
[----:B0-----:R-:W-:Y:S02]  /*91f0*/  PRMT R3, R29, 0x7632, R3 ;  /* 0x000076321d037816 */ /* 0x001fe40000000003 */
[----:B-1----:R-:W-:-:S03]  /*9200*/  PRMT R5, R21, 0x7632, R5 ;  /* 0x0000763215057816 */ /* 0x002fc60000000005 */
[----:B------:R0:W-:Y:S04]  /*9210*/  @P3 STG.E.U16 desc[UR8][R6.64], R3 ;  /* 0x0000000306003986 */ /* 0x0001e8000c101508 */
[----:B------:R0:W-:Y:S04]  /*9220*/  @P2 STG.E.U16 desc[UR8][R8.64], R35 ;  /* 0x0000002308002986 */ /* 0x0001e8000c101508 */
[----:B------:R0:W-:Y:S01]  /*9230*/  @P1 STG.E.U16 desc[UR8][R10.64], R5 ;  /* 0x000000050a001986 */ /* 0x0001e2000c101508 */
[----:B------:R-:W-:Y:S05]  /*9240*/  @!P0 EXIT ;  /* 0x000000000000894d */ /* 0x000fea0003800000 */
[----:B0-----:R-:W-:-:S05]  /*9250*/  PRMT R6, R37, 0x7632, R6 ;  /* 0x0000763225067816 */ /* 0x001fca0000000006 */
[----:B------:R-:W-:Y:S01]  /*9260*/  STG.E.U16 desc[UR8][R12.64], R6 ;  /* 0x000000060c007986 */ /* 0x000fe2000c101508 */
[----:B------:R-:W-:Y:S05]  /*9270*/  EXIT ;  /* 0x000000000000794d */ /* 0x000fea0003800000 */
.L_x_3:
[----:B------:R-:W-:-:S00]  /*9280*/  BRA `(.L_x_3) ;  /* 0xfffffffc00fc7947 */ /* 0x000fc0000383ffff */
[----:B------:R-:W-:-:S00]  /*9290*/  NOP ;  /* 0x0000000000007918 */ /* 0x000fc00000000000 */
        /* <DEDUP_REMOVED lines=14> */
.L_x_4:


//--------------------- .nv.shared.matmul_kernel  --------------------------
	.section	.nv.shared.matmul_kernel,"aw",@nobits
	.sectionflags	@""
	.align	16
	.zero		1024


//--------------------- .nv.shared.reserved.0     --------------------------
	.section	.nv.shared.reserved.0,"aw",@nobits
	.weak		__nv_reservedSMEM_offset_0_alias
	.size		__nv_reservedSMEM_offset_0_alias, 0, 0
	.other		__nv_reservedSMEM_offset_0_alias,@"STO_CUDA_RESERVED_SHARED STV_DEFAULT"
__nv_reservedSMEM_offset_0_alias:
	.zero		0


//--------------------- .nv.constant0.matmul_kernel --------------------------
	.section	.nv.constant0.matmul_kernel,"a",@progbits
	.sectionflags	@""
	.align	4
.nv.constant0.matmul_kernel:
	.zero		608


//--------------------- SYMBOLS --------------------------

	.type		.nv.reservedSmem.offset0,@object
	.size		.nv.reservedSmem.offset0,0x4
